	.target	sm_100a

	.elftype	@"ET_EXEC"


//--------------------- .note.nv.tkinfo           --------------------------
	.section	.note.nv.tkinfo,"",@"SHT_NOTE"
	.sectionflags	@"SHF_NOTE_NV_TKINFO"
	.tkinfo
        /*0018*/ 	.word	0x00000002
        /*0030*/ 	.string	""
        /*0030*/ 	.string	"ptxas"
        /*0030*/ 	.string	"Cuda compilation tools, release 13.0, V13.0.88"
        /*0030*/ 	.string	"Build cuda_13.0.r13.0/compiler.36424714_0"
        /*0030*/ 	.string	"-arch sm_100a -m 64 "



//--------------------- .note.nv.cuinfo           --------------------------
	.section	.note.nv.cuinfo,"",@"SHT_NOTE"
	.sectionflags	@"SHF_NOTE_NV_CUINFO"
        /*0018*/ 	.short	0x0002
        /*001a*/ 	.short	0x0064
        /*001c*/ 	.short	0x0082
	.zero		2


//--------------------- .nv.info                  --------------------------
	.section	.nv.info,"",@"SHT_CUDA_INFO"
	.align	4


	//----- nvinfo : EIATTR_REGCOUNT
	.align		4
        /*0000*/ 	.byte	0x04, 0x2f
        /*0002*/ 	.short	(.L_19 - .L_18)
	.align		4
.L_18:
        /*0004*/ 	.word	index@(_ZN7cutlass13device_kernelINS_4gemm6kernel13GemmUniversalIN4cute5tupleIJiiiiEEENS1_10collective13CollectiveMmaINS1_35MainloopSm100TmaUmmaWarpSpecializedILi4ELi2ELi4ENS5_IJNS4_1CILi4EEENSA_ILi2EEENSA_ILi1EEEEEEEENS5_IJNSA_ILi128EEESG_NSA_ILi64EEEEEENS_6half_tENS5_IJlSD_lEEESJ_SK_NS4_8TiledMMAINS4_8MMA_AtomIJNS4_26SM100_MMA_F16BF16_2x1SM_SSISJ_SJ_fLi128ELi128ELNS4_4UMMA5MajorE0ELSP_0ELNSO_7ScaleInE0ELSQ_0EEEEEENS4_6LayoutINS5_IJSD_SD_SD_EEENS5_IJNSA_ILi0EEESV_SV_EEEEENS5_IJNS4_10UnderscoreESY_SY_EEEEENS4_28SM100_TMA_2SM_LOAD_MULTICASTENS4_14ComposedLayoutINS4_7SwizzleILi3ELi4ELi3EEENS4_18smem_ptr_flag_bitsILi16EEENST_INS5_IJNSA_ILi8EEESH_EEENS5_IJSH_SD_EEEEEEEvNS4_8identityES11_S1B_vS1C_EENS_8epilogue10collective18CollectiveEpilogueINS1E_23Sm100TmaWarpSpecializedILi4ELi2ELi16ELb1ELb0EEEJNS5_IJSH_SG_SH_EEENS5_IJNST_ISH_SD_EENST_INS5_IJNSA_ILi16EEESC_EEENS5_IJSD_SH_EEEEEEEESJ_SK_SJ_SK_NS1E_6fusion15FusionCallbacksIS1I_NS1Q_17LinearCombinationISJ_fSJ_fLNS_15FloatRoundStyleE2EEES1J_S1P_JEEENS4_5SM1004TMEM4LOAD26SM100_TMEM_LOAD_32dp32b16xENS4_13SM90_TMA_LOADENS12_INS13_ILi1ELi4ELi3EEES16_NST_INS5_IJS17_S1L_EEENS5_IJS1L_SD_EEEEEEENS4_39AutoVectorizingCopyWithAssumedAlignmentILi128EEENS4_14SM90_TMA_STOREES25_S27_S27_EEEvvEEEEvNT_6ParamsE)
        /*0008*/ 	.word	0x00000045


	//----- nvinfo : EIATTR_FRAME_SIZE
	.align		4
.L_19:
        /*000c*/ 	.byte	0x04, 0x11
        /*000e*/ 	.short	(.L_21 - .L_20)
	.align		4
.L_20:
        /*0010*/ 	.word	index@($__internal_2_$__cuda_sm10x_tcgen05_guardrail_trap_unallocated_columns_being_dealloced)
        /*0014*/ 	.word	0x00000000


	//----- nvinfo : EIATTR_FRAME_SIZE
	.align		4
.L_21:
        /*0018*/ 	.byte	0x04, 0x11
        /*001a*/ 	.short	(.L_23 - .L_22)
	.align		4
.L_22:
        /*001c*/ 	.word	index@($__internal_1_$__cuda_sm10x_tcgen05_guardrail_trap_phase_invalid_during_alloc)
        /*0020*/ 	.word	0x00000000


	//----- nvinfo : EIATTR_FRAME_SIZE
	.align		4
.L_23:
        /*0024*/ 	.byte	0x04, 0x11
        /*0026*/ 	.short	(.L_25 - .L_24)
	.align		4
.L_24:
        /*0028*/ 	.word	index@($__internal_0_$__cuda_sm10x_tcgen05_guardrail_trap_col_being_dealloced_not_returned_by_alloc)
        /*002c*/ 	.word	0x00000000


	//----- nvinfo : EIATTR_FRAME_SIZE
	.align		4
.L_25:
        /*0030*/ 	.byte	0x04, 0x11
        /*0032*/ 	.short	(.L_27 - .L_26)
	.align		4
.L_26:
        /*0034*/ 	.word	index@(_ZN7cutlass13device_kernelINS_4gemm6kernel13GemmUniversalIN4cute5tupleIJiiiiEEENS1_10collective13CollectiveMmaINS1_35MainloopSm100TmaUmmaWarpSpecializedILi4ELi2ELi4ENS5_IJNS4_1CILi4EEENSA_ILi2EEENSA_ILi1EEEEEEEENS5_IJNSA_ILi128EEESG_NSA_ILi64EEEEEENS_6half_tENS5_IJlSD_lEEESJ_SK_NS4_8TiledMMAINS4_8MMA_AtomIJNS4_26SM100_MMA_F16BF16_2x1SM_SSISJ_SJ_fLi128ELi128ELNS4_4UMMA5MajorE0ELSP_0ELNSO_7ScaleInE0ELSQ_0EEEEEENS4_6LayoutINS5_IJSD_SD_SD_EEENS5_IJNSA_ILi0EEESV_SV_EEEEENS5_IJNS4_10UnderscoreESY_SY_EEEEENS4_28SM100_TMA_2SM_LOAD_MULTICASTENS4_14ComposedLayoutINS4_7SwizzleILi3ELi4ELi3EEENS4_18smem_ptr_flag_bitsILi16EEENST_INS5_IJNSA_ILi8EEESH_EEENS5_IJSH_SD_EEEEEEEvNS4_8identityES11_S1B_vS1C_EENS_8epilogue10collective18CollectiveEpilogueINS1E_23Sm100TmaWarpSpecializedILi4ELi2ELi16ELb1ELb0EEEJNS5_IJSH_SG_SH_EEENS5_IJNST_ISH_SD_EENST_INS5_IJNSA_ILi16EEESC_EEENS5_IJSD_SH_EEEEEEEESJ_SK_SJ_SK_NS1E_6fusion15FusionCallbacksIS1I_NS1Q_17LinearCombinationISJ_fSJ_fLNS_15FloatRoundStyleE2EEES1J_S1P_JEEENS4_5SM1004TMEM4LOAD26SM100_TMEM_LOAD_32dp32b16xENS4_13SM90_TMA_LOADENS12_INS13_ILi1ELi4ELi3EEES16_NST_INS5_IJS17_S1L_EEENS5_IJS1L_SD_EEEEEEENS4_39AutoVectorizingCopyWithAssumedAlignmentILi128EEENS4_14SM90_TMA_STOREES25_S27_S27_EEEvvEEEEvNT_6ParamsE)
        /*0038*/ 	.word	0x00000000


	//----- nvinfo : EIATTR_MIN_STACK_SIZE
	.align		4
.L_27:
        /*003c*/ 	.byte	0x04, 0x12
        /*003e*/ 	.short	(.L_29 - .L_28)
	.align		4
.L_28:
        /*0040*/ 	.word	index@(_ZN7cutlass13device_kernelINS_4gemm6kernel13GemmUniversalIN4cute5tupleIJiiiiEEENS1_10collective13CollectiveMmaINS1_35MainloopSm100TmaUmmaWarpSpecializedILi4ELi2ELi4ENS5_IJNS4_1CILi4EEENSA_ILi2EEENSA_ILi1EEEEEEEENS5_IJNSA_ILi128EEESG_NSA_ILi64EEEEEENS_6half_tENS5_IJlSD_lEEESJ_SK_NS4_8TiledMMAINS4_8MMA_AtomIJNS4_26SM100_MMA_F16BF16_2x1SM_SSISJ_SJ_fLi128ELi128ELNS4_4UMMA5MajorE0ELSP_0ELNSO_7ScaleInE0ELSQ_0EEEEEENS4_6LayoutINS5_IJSD_SD_SD_EEENS5_IJNSA_ILi0EEESV_SV_EEEEENS5_IJNS4_10UnderscoreESY_SY_EEEEENS4_28SM100_TMA_2SM_LOAD_MULTICASTENS4_14ComposedLayoutINS4_7SwizzleILi3ELi4ELi3EEENS4_18smem_ptr_flag_bitsILi16EEENST_INS5_IJNSA_ILi8EEESH_EEENS5_IJSH_SD_EEEEEEEvNS4_8identityES11_S1B_vS1C_EENS_8epilogue10collective18CollectiveEpilogueINS1E_23Sm100TmaWarpSpecializedILi4ELi2ELi16ELb1ELb0EEEJNS5_IJSH_SG_SH_EEENS5_IJNST_ISH_SD_EENST_INS5_IJNSA_ILi16EEESC_EEENS5_IJSD_SH_EEEEEEEESJ_SK_SJ_SK_NS1E_6fusion15FusionCallbacksIS1I_NS1Q_17LinearCombinationISJ_fSJ_fLNS_15FloatRoundStyleE2EEES1J_S1P_JEEENS4_5SM1004TMEM4LOAD26SM100_TMEM_LOAD_32dp32b16xENS4_13SM90_TMA_LOADENS12_INS13_ILi1ELi4ELi3EEES16_NST_INS5_IJS17_S1L_EEENS5_IJS1L_SD_EEEEEEENS4_39AutoVectorizingCopyWithAssumedAlignmentILi128EEENS4_14SM90_TMA_STOREES25_S27_S27_EEEvvEEEEvNT_6ParamsE)
        /*0044*/ 	.word	0x00000000
.L_29:


//--------------------- .nv.compat                --------------------------
	.section	.nv.compat,"",@"SHT_CUDA_COMPAT_INFO"
	.align	4
        /*0000*/ 	.byte	0x02, 0x09, 0x01, 0x00, 0x02, 0x02, 0x02, 0x00, 0x02, 0x05, 0x05, 0x00, 0x03, 0x07, 0x01, 0x01
        /*0010*/ 	.byte	0x02, 0x03, 0x01, 0x00, 0x02, 0x06, 0x01, 0x00, 0x04, 0x0b, 0x08, 0x00, 0x09, 0x00, 0x00, 0x00
        /*0020*/ 	.byte	0x00, 0x00, 0x00, 0x00


//--------------------- .nv.info._ZN7cutlass13device_kernelINS_4gemm6kernel13GemmUniversalIN4cute5tupleIJiiiiEEENS1_10collective13CollectiveMmaINS1_35MainloopSm100TmaUmmaWarpSpecializedILi4ELi2ELi4ENS5_IJNS4_1CILi4EEENSA_ILi2EEENSA_ILi1EEEEEEEENS5_IJNSA_ILi128EEESG_NSA_ILi64EEEEEENS_6half_tENS5_IJlSD_lEEESJ_SK_NS4_8TiledMMAINS4_8MMA_AtomIJNS4_26SM100_MMA_F16BF16_2x1SM_SSISJ_SJ_fLi128ELi128ELNS4_4UMMA5MajorE0ELSP_0ELNSO_7ScaleInE0ELSQ_0EEEEEENS4_6LayoutINS5_IJSD_SD_SD_EEENS5_IJNSA_ILi0EEESV_SV_EEEEENS5_IJNS4_10UnderscoreESY_SY_EEEEENS4_28SM100_TMA_2SM_LOAD_MULTICASTENS4_14ComposedLayoutINS4_7SwizzleILi3ELi4ELi3EEENS4_18smem_ptr_flag_bitsILi16EEENST_INS5_IJNSA_ILi8EEESH_EEENS5_IJSH_SD_EEEEEEEvNS4_8identityES11_S1B_vS1C_EENS_8epilogue10collective18CollectiveEpilogueINS1E_23Sm100TmaWarpSpecializedILi4ELi2ELi16ELb1ELb0EEEJNS5_IJSH_SG_SH_EEENS5_IJNST_ISH_SD_EENST_INS5_IJNSA_ILi16EEESC_EEENS5_IJSD_SH_EEEEEEEESJ_SK_SJ_SK_NS1E_6fusion15FusionCallbacksIS1I_NS1Q_17LinearCombinationISJ_fSJ_fLNS_15FloatRoundStyleE2EEES1J_S1P_JEEENS4_5SM1004TMEM4LOAD26SM100_TMEM_LOAD_32dp32b16xENS4_13SM90_TMA_LOADENS12_INS13_ILi1ELi4ELi3EEES16_NST_INS5_IJS17_S1L_EEENS5_IJS1L_SD_EEEEEEENS4_39AutoVectorizingCopyWithAssumedAlignmentILi128EEENS4_14SM90_TMA_STOREES25_S27_S27_EEEvvEEEEvNT_6ParamsE --------------------------
	.section	.nv.info._ZN7cutlass13device_kernelINS_4gemm6kernel13GemmUniversalIN4cute5tupleIJiiiiEEENS1_10collective13CollectiveMmaINS1_35MainloopSm100TmaUmmaWarpSpecializedILi4ELi2ELi4ENS5_IJNS4_1CILi4EEENSA_ILi2EEENSA_ILi1EEEEEEEENS5_IJNSA_ILi128EEESG_NSA_ILi64EEEEEENS_6half_tENS5_IJlSD_lEEESJ_SK_NS4_8TiledMMAINS4_8MMA_AtomIJNS4_26SM100_MMA_F16BF16_2x1SM_SSISJ_SJ_fLi128ELi128ELNS4_4UMMA5MajorE0ELSP_0ELNSO_7ScaleInE0ELSQ_0EEEEEENS4_6LayoutINS5_IJSD_SD_SD_EEENS5_IJNSA_ILi0EEESV_SV_EEEEENS5_IJNS4_10UnderscoreESY_SY_EEEEENS4_28SM100_TMA_2SM_LOAD_MULTICASTENS4_14ComposedLayoutINS4_7SwizzleILi3ELi4ELi3EEENS4_18smem_ptr_flag_bitsILi16EEENST_INS5_IJNSA_ILi8EEESH_EEENS5_IJSH_SD_EEEEEEEvNS4_8identityES11_S1B_vS1C_EENS_8epilogue10collective18CollectiveEpilogueINS1E_23Sm100TmaWarpSpecializedILi4ELi2ELi16ELb1ELb0EEEJNS5_IJSH_SG_SH_EEENS5_IJNST_ISH_SD_EENST_INS5_IJNSA_ILi16EEESC_EEENS5_IJSD_SH_EEEEEEEESJ_SK_SJ_SK_NS1E_6fusion15FusionCallbacksIS1I_NS1Q_17LinearCombinationISJ_fSJ_fLNS_15FloatRoundStyleE2EEES1J_S1P_JEEENS4_5SM1004TMEM4LOAD26SM100_TMEM_LOAD_32dp32b16xENS4_13SM90_TMA_LOADENS12_INS13_ILi1ELi4ELi3EEES16_NST_INS5_IJS17_S1L_EEENS5_IJS1L_SD_EEEEEEENS4_39AutoVectorizingCopyWithAssumedAlignmentILi128EEENS4_14SM90_TMA_STOREES25_S27_S27_EEEvvEEEEvNT_6ParamsE,"",@"SHT_CUDA_INFO"
	.sectionflags	@""
	.align	4


	//----- nvinfo : EIATTR_CUDA_API_VERSION
	.align		4
        /*0000*/ 	.byte	0x04, 0x37
        /*0002*/ 	.short	(.L_31 - .L_30)
.L_30:
        /*0004*/ 	.word	0x00000082


	//----- nvinfo : EIATTR_KPARAM_INFO
	.align		4
.L_31:
        /*0008*/ 	.byte	0x04, 0x17
        /*000a*/ 	.short	(.L_33 - .L_32)
.L_32:
        /*000c*/ 	.word	0x00000000
        /*0010*/ 	.short	0x0000
        /*0012*/ 	.short	0x0000
        /*0014*/ 	.byte	0x00, 0xf0, 0x01, 0x20


	//----- nvinfo : EIATTR_AT_ENTRY_FRAGMENTS
	.align		4
.L_33:
        /*0018*/ 	.byte	0x04, 0x4f
        /*001a*/ 	.short	(.L_35 - .L_34)


	//   ....[0]....
.L_34:
        /*001c*/ 	.word	0x00000007


	//----- nvinfo : EIATTR_RESERVED_SMEM_USED
	.align		4
.L_35:
        /*0020*/ 	.byte	0x01, 0x41
	.zero		2


	//----- nvinfo : EIATTR_SPARSE_MMA_MASK
	.align		4
        /*0024*/ 	.byte	0x03, 0x50
        /*0026*/ 	.short	0x0000


	//----- nvinfo : EIATTR_TCGEN05_2CTA_USED
	.align		4
        /*0028*/ 	.byte	0x01, 0x52
	.zero		2


	//----- nvinfo : EIATTR_MAXREG_COUNT
	.align		4
        /*002c*/ 	.byte	0x03, 0x1b
        /*002e*/ 	.short	0x00ff


	//----- nvinfo : EIATTR_NUM_BARRIERS
	.align		4
        /*0030*/ 	.byte	0x02, 0x4c
        /*0032*/ 	.byte	0x07
	.zero		1


	//----- nvinfo : EIATTR_EXTERNS
	.align		4
        /*0034*/ 	.byte	0x04, 0x0f
        /*0036*/ 	.short	(.L_37 - .L_36)


	//   ....[0]....
	.align		4
.L_36:
        /*0038*/ 	.word	index@(__assertfail)


	//----- nvinfo : EIATTR_MERCURY_ISA_VERSION
	.align		4
.L_37:
        /*003c*/ 	.byte	0x03, 0x5f
        /*003e*/ 	.short	0x0101


	//----- nvinfo : EIATTR_INT_WARP_WIDE_INSTR_OFFSETS
	.align		4
        /*0040*/ 	.byte	0x04, 0x31
        /*0042*/ 	.short	(.L_39 - .L_38)


	//   ....[0]....
.L_38:
        /*0044*/ 	.word	0x00000d60


	//   ....[1]....
        /*0048*/ 	.word	0x00000e00


	//   ....[2]....
        /*004c*/ 	.word	0x000044b0


	//   ....[3]....
        /*0050*/ 	.word	0x000044e0


	//   ....[4]....
        /*0054*/ 	.word	0x00004500


	//   ....[5]....
        /*0058*/ 	.word	0x00005040


	//   ....[6]....
        /*005c*/ 	.word	0x000050e0


	//   ....[7]....
        /*0060*/ 	.word	0x000051a0


	//   ....[8]....
        /*0064*/ 	.word	0x00005210


	//   ....[9]....
        /*0068*/ 	.word	0x000052d0


	//   ....[10]....
        /*006c*/ 	.word	0x00005370


	//   ....[11]....
        /*0070*/ 	.word	0x000053e0


	//   ....[12]....
        /*0074*/ 	.word	0x000054a0


	//   ....[13]....
        /*0078*/ 	.word	0x00005540


	//   ....[14]....
        /*007c*/ 	.word	0x000055e0


	//   ....[15]....
        /*0080*/ 	.word	0x000056d0


	//   ....[16]....
        /*0084*/ 	.word	0x000057a0


	//----- nvinfo : EIATTR_COOP_GROUP_MASK_REGIDS
	.align		4
.L_39:
        /*0088*/ 	.byte	0x04, 0x29
        /*008a*/ 	.short	(.L_41 - .L_40)


	//   ....[0]....
.L_40:
        /*008c*/ 	.word	0xffffffff


	//   ....[1]....
        /*0090*/ 	.word	0xffffffff


	//   ....[2]....
        /*0094*/ 	.word	0xffffffff


	//   ....[3]....
        /*0098*/ 	.word	0xffffffff


	//   ....[4]....
        /*009c*/ 	.word	0xffffffff


	//   ....[5]....
        /*00a0*/ 	.word	0xffffffff


	//   ....[6]....
        /*00a4*/ 	.word	0xffffffff


	//   ....[7]....
        /*00a8*/ 	.word	0xffffffff


	//   ....[8]....
        /*00ac*/ 	.word	0xffffffff


	//   ....[9]....
        /*00b0*/ 	.word	0xffffffff


	//   ....[10]....
        /*00b4*/ 	.word	0xffffffff


	//   ....[11]....
        /*00b8*/ 	.word	0xffffffff


	//   ....[12]....
        /*00bc*/ 	.word	0xffffffff


	//   ....[13]....
        /*00c0*/ 	.word	0xffffffff


	//----- nvinfo : EIATTR_COOP_GROUP_INSTR_OFFSETS
	.align		4
.L_41:
        /*00c4*/ 	.byte	0x04, 0x28
        /*00c6*/ 	.short	(.L_43 - .L_42)


	//   ....[0]....
.L_42:
        /*00c8*/ 	.word	0x000000b0


	//   ....[1]....
        /*00cc*/ 	.word	0x00000510


	//   ....[2]....
        /*00d0*/ 	.word	0x000006d0


	//   ....[3]....
        /*00d4*/ 	.word	0x00000860


	//   ....[4]....
        /*00d8*/ 	.word	0x00000950


	//   ....[5]....
        /*00dc*/ 	.word	0x00000ab0


	//   ....[6]....
        /*00e0*/ 	.word	0x00000c40


	//   ....[7]....
        /*00e4*/ 	.word	0x00000e80


	//   ....[8]....
        /*00e8*/ 	.word	0x000023e0


	//   ....[9]....
        /*00ec*/ 	.word	0x00003290


	//   ....[10]....
        /*00f0*/ 	.word	0x00003760


	//   ....[11]....
        /*00f4*/ 	.word	0x00003790


	//   ....[12]....
        /*00f8*/ 	.word	0x000043b0


	//   ....[13]....
        /*00fc*/ 	.word	0x000045c0


	//----- nvinfo : EIATTR_VRC_CTA_INIT_COUNT
	.align		4
.L_43:
        /*0100*/ 	.byte	0x02, 0x4a
        /*0102*/ 	.byte	0x80
	.zero		1


	//----- nvinfo : EIATTR_SYSCALL_OFFSETS
	.align		4
        /*0104*/ 	.byte	0x04, 0x46
        /*0106*/ 	.short	(.L_45 - .L_44)


	//   ....[0]....
.L_44:
        /*0108*/ 	.word	0x00006320


	//   ....[1]....
        /*010c*/ 	.word	0x00006410


	//   ....[2]....
        /*0110*/ 	.word	0x00006b40


	//   ....[3]....
        /*0114*/ 	.word	0x00007470


	//   ....[4]....
        /*0118*/ 	.word	0x00007d40


	//   ....[5]....
        /*011c*/ 	.word	0x00008610


	//----- nvinfo : EIATTR_MBARRIER_INSTR_OFFSETS
	.align		4
.L_45:
        /*0120*/ 	.byte	0x04, 0x39
        /*0122*/ 	.short	(.L_47 - .L_46)


	//   ....[0]....
.L_46:
        /*0124*/ 	.word	0x00000640
        /*0128*/ 	.word	0x000000ff
        /*012c*/ 	.word	0x00000000
        /*0130*/ 	.short	0x0100
        /*0132*/ 	.byte	0x04
	.zero		1


	//   ....[1]....
        /*0134*/ 	.word	0x00000650
        /*0138*/ 	.word	0x000000ff
        /*013c*/ 	.word	0x00000020
        /*0140*/ 	.short	0x0100
        /*0142*/ 	.byte	0x04
	.zero		1


	//   ....[2]....
        /*0144*/ 	.word	0x00000660
        /*0148*/ 	.word	0x000000ff
        /*014c*/ 	.word	0x00000008
        /*0150*/ 	.short	0x0100
        /*0152*/ 	.byte	0x04
	.zero		1


	//   ....[3]....
        /*0154*/ 	.word	0x00000670
        /*0158*/ 	.word	0x000000ff
        /*015c*/ 	.word	0x00000028
        /*0160*/ 	.short	0x0100
        /*0162*/ 	.byte	0x04
	.zero		1


	//   ....[4]....
        /*0164*/ 	.word	0x00000680
        /*0168*/ 	.word	0x000000ff
        /*016c*/ 	.word	0x00000010
        /*0170*/ 	.short	0x0100
        /*0172*/ 	.byte	0x04
	.zero		1


	//   ....[5]....
        /*0174*/ 	.word	0x00000690
        /*0178*/ 	.word	0x000000ff
        /*017c*/ 	.word	0x00000030
        /*0180*/ 	.short	0x0100
        /*0182*/ 	.byte	0x04
	.zero		1


	//   ....[6]....
        /*0184*/ 	.word	0x000006a0
        /*0188*/ 	.word	0x000000ff
        /*018c*/ 	.word	0x00000018
        /*0190*/ 	.short	0x0100
        /*0192*/ 	.byte	0x04
	.zero		1


	//   ....[7]....
        /*0194*/ 	.word	0x000006b0
        /*0198*/ 	.word	0x000000ff
        /*019c*/ 	.word	0x00000038
        /*01a0*/ 	.short	0x0100
        /*01a2*/ 	.byte	0x04
	.zero		1


	//   ....[8]....
        /*01a4*/ 	.word	0x000007d0
        /*01a8*/ 	.word	0x000000ff
        /*01ac*/ 	.word	0x00000040
        /*01b0*/ 	.short	0x0100
        /*01b2*/ 	.byte	0x04
	.zero		1


	//   ....[9]....
        /*01b4*/ 	.word	0x000007e0
        /*01b8*/ 	.word	0x000000ff
        /*01bc*/ 	.word	0x00000060
        /*01c0*/ 	.short	0x0100
        /*01c2*/ 	.byte	0x04
	.zero		1


	//   ....[10]....
        /*01c4*/ 	.word	0x000007f0
        /*01c8*/ 	.word	0x000000ff
        /*01cc*/ 	.word	0x00000048
        /*01d0*/ 	.short	0x0100
        /*01d2*/ 	.byte	0x04
	.zero		1


	//   ....[11]....
        /*01d4*/ 	.word	0x00000800
        /*01d8*/ 	.word	0x000000ff
        /*01dc*/ 	.word	0x00000068
        /*01e0*/ 	.short	0x0100
        /*01e2*/ 	.byte	0x04
	.zero		1


	//   ....[12]....
        /*01e4*/ 	.word	0x00000810
        /*01e8*/ 	.word	0x000000ff
        /*01ec*/ 	.word	0x00000050
        /*01f0*/ 	.short	0x0100
        /*01f2*/ 	.byte	0x04
	.zero		1


	//   ....[13]....
        /*01f4*/ 	.word	0x00000820
        /*01f8*/ 	.word	0x000000ff
        /*01fc*/ 	.word	0x00000070
        /*0200*/ 	.short	0x0100
        /*0202*/ 	.byte	0x04
	.zero		1


	//   ....[14]....
        /*0204*/ 	.word	0x00000830
        /*0208*/ 	.word	0x000000ff
        /*020c*/ 	.word	0x00000058
        /*0210*/ 	.short	0x0100
        /*0212*/ 	.byte	0x04
	.zero		1


	//   ....[15]....
        /*0214*/ 	.word	0x00000840
        /*0218*/ 	.word	0x000000ff
        /*021c*/ 	.word	0x00000078
        /*0220*/ 	.short	0x0100
        /*0222*/ 	.byte	0x04
	.zero		1


	//   ....[16]....
        /*0224*/ 	.word	0x00000920
        /*0228*/ 	.word	0x000000ff
        /*022c*/ 	.word	0x00000080
        /*0230*/ 	.short	0x0100
        /*0232*/ 	.byte	0x06
	.zero		1


	//   ....[17]....
        /*0234*/ 	.word	0x00000930
        /*0238*/ 	.word	0x000000ff
        /*023c*/ 	.word	0x00000088
        /*0240*/ 	.short	0x0100
        /*0242*/ 	.byte	0x06
	.zero		1


	//   ....[18]....
        /*0244*/ 	.word	0x00000a60
        /*0248*/ 	.word	0x000000ff
        /*024c*/ 	.word	0x00000090
        /*0250*/ 	.short	0x0100
        /*0252*/ 	.byte	0x06
	.zero		1


	//   ....[19]....
        /*0254*/ 	.word	0x00000a70
        /*0258*/ 	.word	0x000000ff
        /*025c*/ 	.word	0x000000a0
        /*0260*/ 	.short	0x0100
        /*0262*/ 	.byte	0x06
	.zero		1


	//   ....[20]....
        /*0264*/ 	.word	0x00000a80
        /*0268*/ 	.word	0x000000ff
        /*026c*/ 	.word	0x00000098
        /*0270*/ 	.short	0x0100
        /*0272*/ 	.byte	0x06
	.zero		1


	//   ....[21]....
        /*0274*/ 	.word	0x00000a90
        /*0278*/ 	.word	0x000000ff
        /*027c*/ 	.word	0x000000a8
        /*0280*/ 	.short	0x0100
        /*0282*/ 	.byte	0x06
	.zero		1


	//   ....[22]....
        /*0284*/ 	.word	0x00000bb0
        /*0288*/ 	.word	0x000000ff
        /*028c*/ 	.word	0x000000b0
        /*0290*/ 	.short	0x0100
        /*0292*/ 	.byte	0x04
	.zero		1


	//   ....[23]....
        /*0294*/ 	.word	0x00000bc0
        /*0298*/ 	.word	0x000000ff
        /*029c*/ 	.word	0x000000d0
        /*02a0*/ 	.short	0x0100
        /*02a2*/ 	.byte	0x04
	.zero		1


	//   ....[24]....
        /*02a4*/ 	.word	0x00000bd0
        /*02a8*/ 	.word	0x000000ff
        /*02ac*/ 	.word	0x000000b8
        /*02b0*/ 	.short	0x0100
        /*02b2*/ 	.byte	0x04
	.zero		1


	//   ....[25]....
        /*02b4*/ 	.word	0x00000be0
        /*02b8*/ 	.word	0x000000ff
        /*02bc*/ 	.word	0x000000d8
        /*02c0*/ 	.short	0x0100
        /*02c2*/ 	.byte	0x04
	.zero		1


	//   ....[26]....
        /*02c4*/ 	.word	0x00000bf0
        /*02c8*/ 	.word	0x000000ff
        /*02cc*/ 	.word	0x000000c0
        /*02d0*/ 	.short	0x0100
        /*02d2*/ 	.byte	0x04
	.zero		1


	//   ....[27]....
        /*02d4*/ 	.word	0x00000c00
        /*02d8*/ 	.word	0x000000ff
        /*02dc*/ 	.word	0x000000e0
        /*02e0*/ 	.short	0x0100
        /*02e2*/ 	.byte	0x04
	.zero		1


	//   ....[28]....
        /*02e4*/ 	.word	0x00000c10
        /*02e8*/ 	.word	0x000000ff
        /*02ec*/ 	.word	0x000000c8
        /*02f0*/ 	.short	0x0100
        /*02f2*/ 	.byte	0x04
	.zero		1


	//   ....[29]....
        /*02f4*/ 	.word	0x00000c20
        /*02f8*/ 	.word	0x000000ff
        /*02fc*/ 	.word	0x000000e8
        /*0300*/ 	.short	0x0100
        /*0302*/ 	.byte	0x04
	.zero		1


	//   ....[30]....
        /*0304*/ 	.word	0x00000d10
        /*0308*/ 	.word	0x000000ff
        /*030c*/ 	.word	0x000000f0
        /*0310*/ 	.short	0x0100
        /*0312*/ 	.byte	0x04
	.zero		1


	//   ....[31]....
        /*0314*/ 	.word	0x00000d20
        /*0318*/ 	.word	0x000000ff
        /*031c*/ 	.word	0x00000100
        /*0320*/ 	.short	0x0100
        /*0322*/ 	.byte	0x04
	.zero		1


	//   ....[32]....
        /*0324*/ 	.word	0x00000d30
        /*0328*/ 	.word	0x000000ff
        /*032c*/ 	.word	0x000000f8
        /*0330*/ 	.short	0x0100
        /*0332*/ 	.byte	0x04
	.zero		1


	//   ....[33]....
        /*0334*/ 	.word	0x00000d40
        /*0338*/ 	.word	0x000000ff
        /*033c*/ 	.word	0x00000108
        /*0340*/ 	.short	0x0100
        /*0342*/ 	.byte	0x04
	.zero		1


	//   ....[34]....
        /*0344*/ 	.word	0x00000e40
        /*0348*/ 	.word	0x000000ff
        /*034c*/ 	.word	0x00000110
        /*0350*/ 	.short	0x0100
        /*0352*/ 	.byte	0x06
	.zero		1


	//   ....[35]....
        /*0354*/ 	.word	0x00001b80
        /*0358*/ 	.word	0x00000000
        /*035c*/ 	.word	0x00000100
        /*0360*/ 	.short	0x010a
        /*0362*/ 	.byte	0xff
	.zero		1


	//   ....[36]....
        /*0364*/ 	.word	0x00001bb0
        /*0368*/ 	.word	0x00000000
        /*036c*/ 	.word	0x000000f0
        /*0370*/ 	.short	0x0101
        /*0372*/ 	.byte	0xff
	.zero		1


	//   ....[37]....
        /*0374*/ 	.word	0x00001c70
        /*0378*/ 	.word	0x000000ff
        /*037c*/ 	.word	0x00000020
        /*0380*/ 	.short	0x010a
        /*0382*/ 	.byte	0x04
	.zero		1


	//   ....[38]....
        /*0384*/ 	.word	0x00001d40
        /*0388*/ 	.word	0x000000ff
        /*038c*/ 	.word	0x00000020
        /*0390*/ 	.short	0x010a
        /*0392*/ 	.byte	0x21
	.zero		1


	//   ....[39]....
        /*0394*/ 	.word	0x00001ef0
        /*0398*/ 	.word	0x000000ff
        /*039c*/ 	.word	0x00000020
        /*03a0*/ 	.short	0x010a
        /*03a2*/ 	.byte	0x05
	.zero		1


	//   ....[40]....
        /*03a4*/ 	.word	0x00002040
        /*03a8*/ 	.word	0x000000ff
        /*03ac*/ 	.word	0x00000088
        /*03b0*/ 	.short	0x0101
        /*03b2*/ 	.byte	0x06
	.zero		1


	//   ....[41]....
        /*03b4*/ 	.word	0x00002060
        /*03b8*/ 	.word	0x000000ff
        /*03bc*/ 	.word	0x00000020
        /*03c0*/ 	.short	0x010a
        /*03c2*/ 	.byte	0x04
	.zero		1


	//   ....[42]....
        /*03c4*/ 	.word	0x000020e0
        /*03c8*/ 	.word	0x000000ff
        /*03cc*/ 	.word	0x00000020
        /*03d0*/ 	.short	0x010a
        /*03d2*/ 	.byte	0x11
	.zero		1


	//   ....[43]....
        /*03d4*/ 	.word	0x00002270
        /*03d8*/ 	.word	0x000000ff
        /*03dc*/ 	.word	0x00000020
        /*03e0*/ 	.short	0x010a
        /*03e2*/ 	.byte	0x05
	.zero		1


	//   ....[44]....
        /*03e4*/ 	.word	0x00002410
        /*03e8*/ 	.word	0x00000003
        /*03ec*/ 	.word	0x00000090
        /*03f0*/ 	.short	0x010a
        /*03f2*/ 	.byte	0xff
	.zero		1


	//   ....[45]....
        /*03f4*/ 	.word	0x00002560
        /*03f8*/ 	.word	0x00000000
        /*03fc*/ 	.word	0x00000000
        /*0400*/ 	.short	0x0101
        /*0402*/ 	.byte	0xff
	.zero		1


	//   ....[46]....
        /*0404*/ 	.word	0x00002b10
        /*0408*/ 	.word	0x000000ff
        /*040c*/ 	.word	0x00000000
        /*0410*/ 	.short	0x010a
        /*0412*/ 	.byte	0x04
	.zero		1


	//   ....[47]....
        /*0414*/ 	.word	0x00002ba0
        /*0418*/ 	.word	0x000000ff
        /*041c*/ 	.word	0x00000000
        /*0420*/ 	.short	0x010a
        /*0422*/ 	.byte	0x05
	.zero		1


	//   ....[48]....
        /*0424*/ 	.word	0x00002c30
        /*0428*/ 	.word	0x000000ff
        /*042c*/ 	.word	0x00000000
        /*0430*/ 	.short	0x010a
        /*0432*/ 	.byte	0x05
	.zero		1


	//   ....[49]....
        /*0434*/ 	.word	0x00002cd0
        /*0438*/ 	.word	0x00000000
        /*043c*/ 	.word	0x00000000
        /*0440*/ 	.short	0x010a
        /*0442*/ 	.byte	0xff
	.zero		1


	//   ....[50]....
        /*0444*/ 	.word	0x00002df0
        /*0448*/ 	.word	0x00000002
        /*044c*/ 	.word	0x000000f0
        /*0450*/ 	.short	0x010a
        /*0452*/ 	.byte	0xff
	.zero		1


	//   ....[51]....
        /*0454*/ 	.word	0x00002e60
        /*0458*/ 	.word	0x00000002
        /*045c*/ 	.word	0x00000000
        /*0460*/ 	.short	0x0101
        /*0462*/ 	.byte	0xff
	.zero		1


	//   ....[52]....
        /*0464*/ 	.word	0x00002e80
        /*0468*/ 	.word	0x000000ff
        /*046c*/ 	.word	0x000000a0
        /*0470*/ 	.short	0x010a
        /*0472*/ 	.byte	0x04
	.zero		1


	//   ....[53]....
        /*0474*/ 	.word	0x00002fa0
        /*0478*/ 	.word	0x00000002
        /*047c*/ 	.word	0x00000090
        /*0480*/ 	.short	0x010a
        /*0482*/ 	.byte	0xff
	.zero		1


	//   ....[54]....
        /*0484*/ 	.word	0x000030a0
        /*0488*/ 	.word	0x00000002
        /*048c*/ 	.word	0x00000000
        /*0490*/ 	.short	0x0101
        /*0492*/ 	.byte	0xff
	.zero		1


	//   ....[55]....
        /*0494*/ 	.word	0x00003130
        /*0498*/ 	.word	0x000000ff
        /*049c*/ 	.word	0x000000a0
        /*04a0*/ 	.short	0x0106
        /*04a2*/ 	.byte	0x04
	.zero		1


	//   ....[56]....
        /*04a4*/ 	.word	0x00003150
        /*04a8*/ 	.word	0x000000ff
        /*04ac*/ 	.word	0x000000a0
        /*04b0*/ 	.short	0x010a
        /*04b2*/ 	.byte	0x04
	.zero		1


	//   ....[57]....
        /*04b4*/ 	.word	0x000031e0
        /*04b8*/ 	.word	0x000000ff
        /*04bc*/ 	.word	0x000000a0
        /*04c0*/ 	.short	0x0106
        /*04c2*/ 	.byte	0x07
	.zero		1


	//   ....[58]....
        /*04c4*/ 	.word	0x00003220
        /*04c8*/ 	.word	0x00000000
        /*04cc*/ 	.word	0x000000a0
        /*04d0*/ 	.short	0x010a
        /*04d2*/ 	.byte	0xff
	.zero		1


	//   ....[59]....
        /*04d4*/ 	.word	0x00003460
        /*04d8*/ 	.word	0x000000ff
        /*04dc*/ 	.word	0x00000008
        /*04e0*/ 	.short	0x010a
        /*04e2*/ 	.byte	0x05
	.zero		1


	//   ....[60]....
        /*04e4*/ 	.word	0x00003480
        /*04e8*/ 	.word	0x000000ff
        /*04ec*/ 	.word	0x00000008
        /*04f0*/ 	.short	0x010a
        /*04f2*/ 	.byte	0x05
	.zero		1


	//   ....[61]....
        /*04f4*/ 	.word	0x00003610
        /*04f8*/ 	.word	0x000000ff
        /*04fc*/ 	.word	0x00000008
        /*0500*/ 	.short	0x010a
        /*0502*/ 	.byte	0x05
	.zero		1


	//   ....[62]....
        /*0504*/ 	.word	0x00003630
        /*0508*/ 	.word	0x000000ff
        /*050c*/ 	.word	0x00000008
        /*0510*/ 	.short	0x010a
        /*0512*/ 	.byte	0x05
	.zero		1


	//   ....[63]....
        /*0514*/ 	.word	0x000036f0
        /*0518*/ 	.word	0x000000ff
        /*051c*/ 	.word	0x00000000
        /*0520*/ 	.short	0x0101
        /*0522*/ 	.byte	0x04
	.zero		1


	//   ....[64]....
        /*0524*/ 	.word	0x00003a30
        /*0528*/ 	.word	0x00000000
        /*052c*/ 	.word	0x00000090
        /*0530*/ 	.short	0x010a
        /*0532*/ 	.byte	0xff
	.zero		1


	//   ....[65]....
        /*0534*/ 	.word	0x00003af0
        /*0538*/ 	.word	0x00000000
        /*053c*/ 	.word	0x00000000
        /*0540*/ 	.short	0x0101
        /*0542*/ 	.byte	0xff
	.zero		1


	//   ....[66]....
        /*0544*/ 	.word	0x00003bb0
        /*0548*/ 	.word	0x000000ff
        /*054c*/ 	.word	0x00000000
        /*0550*/ 	.short	0x010a
        /*0552*/ 	.byte	0x04
	.zero		1


	//   ....[67]....
        /*0554*/ 	.word	0x00003bc0
        /*0558*/ 	.word	0x000000ff
        /*055c*/ 	.word	0x000000d0
        /*0560*/ 	.short	0x010a
        /*0562*/ 	.byte	0x1f
	.zero		1


	//   ....[68]....
        /*0564*/ 	.word	0x00003c70
        /*0568*/ 	.word	0x000000ff
        /*056c*/ 	.word	0x00000000
        /*0570*/ 	.short	0x010a
        /*0572*/ 	.byte	0x05
	.zero		1


	//   ....[69]....
        /*0574*/ 	.word	0x00003da0
        /*0578*/ 	.word	0x000000ff
        /*057c*/ 	.word	0x00000000
        /*0580*/ 	.short	0x010a
        /*0582*/ 	.byte	0x04
	.zero		1


	//   ....[70]....
        /*0584*/ 	.word	0x000040a0
        /*0588*/ 	.word	0x000000ff
        /*058c*/ 	.word	0x00000000
        /*0590*/ 	.short	0x010a
        /*0592*/ 	.byte	0x04
	.zero		1


	//   ....[71]....
        /*0594*/ 	.word	0x00004130
        /*0598*/ 	.word	0x000000ff
        /*059c*/ 	.word	0x00000000
        /*05a0*/ 	.short	0x010a
        /*05a2*/ 	.byte	0x05
	.zero		1


	//   ....[72]....
        /*05a4*/ 	.word	0x000041c0
        /*05a8*/ 	.word	0x000000ff
        /*05ac*/ 	.word	0x00000000
        /*05b0*/ 	.short	0x010a
        /*05b2*/ 	.byte	0x05
	.zero		1


	//   ....[73]....
        /*05b4*/ 	.word	0x00004260
        /*05b8*/ 	.word	0x00000000
        /*05bc*/ 	.word	0x00000000
        /*05c0*/ 	.short	0x010a
        /*05c2*/ 	.byte	0xff
	.zero		1


	//   ....[74]....
        /*05c4*/ 	.word	0x000042a0
        /*05c8*/ 	.word	0x00000000
        /*05cc*/ 	.word	0x00000000
        /*05d0*/ 	.short	0x010a
        /*05d2*/ 	.byte	0xff
	.zero		1


	//   ....[75]....
        /*05d4*/ 	.word	0x00004310
        /*05d8*/ 	.word	0x000000ff
        /*05dc*/ 	.word	0x00000000
        /*05e0*/ 	.short	0x0101
        /*05e2*/ 	.byte	0x04
	.zero		1


	//   ....[76]....
        /*05e4*/ 	.word	0x00004350
        /*05e8*/ 	.word	0x000000ff
        /*05ec*/ 	.word	0x00000110
        /*05f0*/ 	.short	0x010a
        /*05f2*/ 	.byte	0x1a
	.zero		1


	//   ....[77]....
        /*05f4*/ 	.word	0x000043a0
        /*05f8*/ 	.word	0x000000ff
        /*05fc*/ 	.word	0x00000000
        /*0600*/ 	.short	0x0101
        /*0602*/ 	.byte	0x04
	.zero		1


	//   ....[78]....
        /*0604*/ 	.word	0x00004840
        /*0608*/ 	.word	0x0000000c
        /*060c*/ 	.word	0x00000090
        /*0610*/ 	.short	0x010a
        /*0612*/ 	.byte	0xff
	.zero		1


	//   ....[79]....
        /*0614*/ 	.word	0x000049b0
        /*0618*/ 	.word	0x00000000
        /*061c*/ 	.word	0x00000000
        /*0620*/ 	.short	0x0101
        /*0622*/ 	.byte	0xff
	.zero		1


	//   ....[80]....
        /*0624*/ 	.word	0x00004e40
        /*0628*/ 	.word	0x000000ff
        /*062c*/ 	.word	0x00000088
        /*0630*/ 	.short	0x010a
        /*0632*/ 	.byte	0x15
	.zero		1


	//   ....[81]....
        /*0634*/ 	.word	0x00004fc0
        /*0638*/ 	.word	0x000000ff
        /*063c*/ 	.word	0x00000060
        /*0640*/ 	.short	0x010a
        /*0642*/ 	.byte	0x15
	.zero		1


	//   ....[82]....
        /*0644*/ 	.word	0x000051c0
        /*0648*/ 	.word	0x000000ff
        /*064c*/ 	.word	0x00000040
        /*0650*/ 	.short	0x010b
        /*0652*/ 	.byte	0x15
	.zero		1


	//   ....[83]....
        /*0654*/ 	.word	0x000051d0
        /*0658*/ 	.word	0x000000ff
        /*065c*/ 	.word	0x00000000
        /*0660*/ 	.short	0x0101
        /*0662*/ 	.byte	0x06
	.zero		1


	//   ....[84]....
        /*0664*/ 	.word	0x000051e0
        /*0668*/ 	.word	0x000000ff
        /*066c*/ 	.word	0x00000068
        /*0670*/ 	.short	0x010a
        /*0672*/ 	.byte	0x15
	.zero		1


	//   ....[85]....
        /*0674*/ 	.word	0x00005390
        /*0678*/ 	.word	0x000000ff
        /*067c*/ 	.word	0x00000048
        /*0680*/ 	.short	0x010b
        /*0682*/ 	.byte	0x15
	.zero		1


	//   ....[86]....
        /*0684*/ 	.word	0x000053a0
        /*0688*/ 	.word	0x000000ff
        /*068c*/ 	.word	0x00000000
        /*0690*/ 	.short	0x0101
        /*0692*/ 	.byte	0x06
	.zero		1


	//   ....[87]....
        /*0694*/ 	.word	0x000053b0
        /*0698*/ 	.word	0x000000ff
        /*069c*/ 	.word	0x00000070
        /*06a0*/ 	.short	0x010a
        /*06a2*/ 	.byte	0x15
	.zero		1


	//   ....[88]....
        /*06a4*/ 	.word	0x00005560
        /*06a8*/ 	.word	0x000000ff
        /*06ac*/ 	.word	0x00000050
        /*06b0*/ 	.short	0x010b
        /*06b2*/ 	.byte	0x15
	.zero		1


	//   ....[89]....
        /*06b4*/ 	.word	0x00005570
        /*06b8*/ 	.word	0x000000ff
        /*06bc*/ 	.word	0x00000000
        /*06c0*/ 	.short	0x0101
        /*06c2*/ 	.byte	0x06
	.zero		1


	//   ....[90]....
        /*06c4*/ 	.word	0x00005580
        /*06c8*/ 	.word	0x000000ff
        /*06cc*/ 	.word	0x00000078
        /*06d0*/ 	.short	0x010a
        /*06d2*/ 	.byte	0x15
	.zero		1


	//   ....[91]....
        /*06d4*/ 	.word	0x000057c0
        /*06d8*/ 	.word	0x000000ff
        /*06dc*/ 	.word	0x00000058
        /*06e0*/ 	.short	0x010b
        /*06e2*/ 	.byte	0x15
	.zero		1


	//   ....[92]....
        /*06e4*/ 	.word	0x000057d0
        /*06e8*/ 	.word	0x000000ff
        /*06ec*/ 	.word	0x00000000
        /*06f0*/ 	.short	0x0101
        /*06f2*/ 	.byte	0x25
	.zero		1


	//   ....[93]....
        /*06f4*/ 	.word	0x00005810
        /*06f8*/ 	.word	0x000000ff
        /*06fc*/ 	.word	0x00000060
        /*0700*/ 	.short	0x010a
        /*0702*/ 	.byte	0x15
	.zero		1


	//   ....[94]....
        /*0704*/ 	.word	0x00005830
        /*0708*/ 	.word	0x000000ff
        /*070c*/ 	.word	0x00000068
        /*0710*/ 	.short	0x010a
        /*0712*/ 	.byte	0x15
	.zero		1


	//   ....[95]....
        /*0714*/ 	.word	0x00005850
        /*0718*/ 	.word	0x000000ff
        /*071c*/ 	.word	0x00000070
        /*0720*/ 	.short	0x010a
        /*0722*/ 	.byte	0x15
	.zero		1


	//   ....[96]....
        /*0724*/ 	.word	0x00005890
        /*0728*/ 	.word	0x00000000
        /*072c*/ 	.word	0x00000078
        /*0730*/ 	.short	0x010a
        /*0732*/ 	.byte	0xff
	.zero		1


	//   ....[97]....
        /*0734*/ 	.word	0x00005bb0
        /*0738*/ 	.word	0x00000003
        /*073c*/ 	.word	0x00000090
        /*0740*/ 	.short	0x010a
        /*0742*/ 	.byte	0xff
	.zero		1


	//   ....[98]....
        /*0744*/ 	.word	0x00005d30
        /*0748*/ 	.word	0x00000000
        /*074c*/ 	.word	0x00000000
        /*0750*/ 	.short	0x0101
        /*0752*/ 	.byte	0xff
	.zero		1


	//   ....[99]....
        /*0754*/ 	.word	0x00006810
        /*0758*/ 	.word	0x000000ff
        /*075c*/ 	.word	0x00000040
        /*0760*/ 	.short	0x010a
        /*0762*/ 	.byte	0x2b
	.zero		1


	//   ....[100]....
        /*0764*/ 	.word	0x00006840
        /*0768*/ 	.word	0x00000036
        /*076c*/ 	.word	0x000000b0
        /*0770*/ 	.short	0x010a
        /*0772*/ 	.byte	0xff
	.zero		1


	//   ....[101]....
        /*0774*/ 	.word	0x00006950
        /*0778*/ 	.word	0x000000ff
        /*077c*/ 	.word	0x00000040
        /*0780*/ 	.short	0x010a
        /*0782*/ 	.byte	0x2b
	.zero		1


	//   ....[102]....
        /*0784*/ 	.word	0x00006a20
        /*0788*/ 	.word	0x00000036
        /*078c*/ 	.word	0x000000b0
        /*0790*/ 	.short	0x010a
        /*0792*/ 	.byte	0xff
	.zero		1


	//   ....[103]....
        /*0794*/ 	.word	0x000071e0
        /*0798*/ 	.word	0x00000000
        /*079c*/ 	.word	0x00000000
        /*07a0*/ 	.short	0x0101
        /*07a2*/ 	.byte	0xff
	.zero		1


	//   ....[104]....
        /*07a4*/ 	.word	0x000071f0
        /*07a8*/ 	.word	0x00000002
        /*07ac*/ 	.word	0x00000040
        /*07b0*/ 	.short	0x010a
        /*07b2*/ 	.byte	0xff
	.zero		1


	//   ....[105]....
        /*07b4*/ 	.word	0x000072b0
        /*07b8*/ 	.word	0x00000002
        /*07bc*/ 	.word	0x00000040
        /*07c0*/ 	.short	0x010a
        /*07c2*/ 	.byte	0xff
	.zero		1


	//   ....[106]....
        /*07c4*/ 	.word	0x00007ab0
        /*07c8*/ 	.word	0x00000000
        /*07cc*/ 	.word	0x00000000
        /*07d0*/ 	.short	0x0101
        /*07d2*/ 	.byte	0xff
	.zero		1


	//   ....[107]....
        /*07d4*/ 	.word	0x00007ad0
        /*07d8*/ 	.word	0x00000002
        /*07dc*/ 	.word	0x00000040
        /*07e0*/ 	.short	0x010a
        /*07e2*/ 	.byte	0xff
	.zero		1


	//   ....[108]....
        /*07e4*/ 	.word	0x00007b80
        /*07e8*/ 	.word	0x00000002
        /*07ec*/ 	.word	0x00000040
        /*07f0*/ 	.short	0x010a
        /*07f2*/ 	.byte	0xff
	.zero		1


	//   ....[109]....
        /*07f4*/ 	.word	0x00008380
        /*07f8*/ 	.word	0x00000000
        /*07fc*/ 	.word	0x00000000
        /*0800*/ 	.short	0x0101
        /*0802*/ 	.byte	0xff
	.zero		1


	//   ....[110]....
        /*0804*/ 	.word	0x000083a0
        /*0808*/ 	.word	0x00000003
        /*080c*/ 	.word	0x00000040
        /*0810*/ 	.short	0x010a
        /*0812*/ 	.byte	0xff
	.zero		1


	//   ....[111]....
        /*0814*/ 	.word	0x00008450
        /*0818*/ 	.word	0x00000003
        /*081c*/ 	.word	0x00000040
        /*0820*/ 	.short	0x010a
        /*0822*/ 	.byte	0xff
	.zero		1


	//   ....[112]....
        /*0824*/ 	.word	0x00008700
        /*0828*/ 	.word	0x00000036
        /*082c*/ 	.word	0x00000000
        /*0830*/ 	.short	0x0101
        /*0832*/ 	.byte	0xff
	.zero		1


	//   ....[113]....
        /*0834*/ 	.word	0x00008ca0
        /*0838*/ 	.word	0x00000000
        /*083c*/ 	.word	0x00000000
        /*0840*/ 	.short	0x0101
        /*0842*/ 	.byte	0xff
	.zero		1


	//   ....[114]....
        /*0844*/ 	.word	0x00008f40
        /*0848*/ 	.word	0x000000ff
        /*084c*/ 	.word	0x00000000
        /*0850*/ 	.short	0x0101
        /*0852*/ 	.byte	0x06
	.zero		1


	//   ....[115]....
        /*0854*/ 	.word	0x00008f60
        /*0858*/ 	.word	0x00000000
        /*085c*/ 	.word	0x00000100
        /*0860*/ 	.short	0x010a
        /*0862*/ 	.byte	0xff
	.zero		1


	//   ....[116]....
        /*0864*/ 	.word	0x00008fc0
        /*0868*/ 	.word	0x00000000
        /*086c*/ 	.word	0x00000020
        /*0870*/ 	.short	0x010a
        /*0872*/ 	.byte	0xff
	.zero		1


	//   ....[117]....
        /*0874*/ 	.word	0x00009020
        /*0878*/ 	.word	0x00000000
        /*087c*/ 	.word	0x00000020
        /*0880*/ 	.short	0x010a
        /*0882*/ 	.byte	0xff
	.zero		1


	//   ....[118]....
        /*0884*/ 	.word	0x00009070
        /*0888*/ 	.word	0x00000003
        /*088c*/ 	.word	0x00000090
        /*0890*/ 	.short	0x010a
        /*0892*/ 	.byte	0xff
	.zero		1


	//   ....[119]....
        /*0894*/ 	.word	0x000090d0
        /*0898*/ 	.word	0x00000000
        /*089c*/ 	.word	0x00000000
        /*08a0*/ 	.short	0x010a
        /*08a2*/ 	.byte	0xff
	.zero		1


	//   ....[120]....
        /*08a4*/ 	.word	0x00009130
        /*08a8*/ 	.word	0x00000000
        /*08ac*/ 	.word	0x00000000
        /*08b0*/ 	.short	0x010a
        /*08b2*/ 	.byte	0xff
	.zero		1


	//   ....[121]....
        /*08b4*/ 	.word	0x00009190
        /*08b8*/ 	.word	0x00000000
        /*08bc*/ 	.word	0x00000000
        /*08c0*/ 	.short	0x010a
        /*08c2*/ 	.byte	0xff
	.zero		1


	//   ....[122]....
        /*08c4*/ 	.word	0x000091e0
        /*08c8*/ 	.word	0x00000002
        /*08cc*/ 	.word	0x000000f0
        /*08d0*/ 	.short	0x010a
        /*08d2*/ 	.byte	0xff
	.zero		1


	//   ....[123]....
        /*08d4*/ 	.word	0x00009240
        /*08d8*/ 	.word	0x00000002
        /*08dc*/ 	.word	0x000000a0
        /*08e0*/ 	.short	0x010a
        /*08e2*/ 	.byte	0xff
	.zero		1


	//   ....[124]....
        /*08e4*/ 	.word	0x00009290
        /*08e8*/ 	.word	0x00000002
        /*08ec*/ 	.word	0x00000090
        /*08f0*/ 	.short	0x010a
        /*08f2*/ 	.byte	0xff
	.zero		1


	//   ....[125]....
        /*08f4*/ 	.word	0x000092f0
        /*08f8*/ 	.word	0x00000000
        /*08fc*/ 	.word	0x000000a0
        /*0900*/ 	.short	0x010a
        /*0902*/ 	.byte	0xff
	.zero		1


	//   ....[126]....
        /*0904*/ 	.word	0x00009350
        /*0908*/ 	.word	0x00000005
        /*090c*/ 	.word	0x00000008
        /*0910*/ 	.short	0x010a
        /*0912*/ 	.byte	0xff
	.zero		1


	//   ....[127]....
        /*0914*/ 	.word	0x00009430
        /*0918*/ 	.word	0x00000000
        /*091c*/ 	.word	0x00000008
        /*0920*/ 	.short	0x010a
        /*0922*/ 	.byte	0xff
	.zero		1


	//   ....[128]....
        /*0924*/ 	.word	0x00009480
        /*0928*/ 	.word	0x00000000
        /*092c*/ 	.word	0x00000090
        /*0930*/ 	.short	0x010a
        /*0932*/ 	.byte	0xff
	.zero		1


	//   ....[129]....
        /*0934*/ 	.word	0x000094e0
        /*0938*/ 	.word	0x00000000
        /*093c*/ 	.word	0x000000d0
        /*0940*/ 	.short	0x010a
        /*0942*/ 	.byte	0xff
	.zero		1


	//   ....[130]....
        /*0944*/ 	.word	0x00009540
        /*0948*/ 	.word	0x00000000
        /*094c*/ 	.word	0x00000000
        /*0950*/ 	.short	0x010a
        /*0952*/ 	.byte	0xff
	.zero		1


	//   ....[131]....
        /*0954*/ 	.word	0x000095a0
        /*0958*/ 	.word	0x00000000
        /*095c*/ 	.word	0x00000000
        /*0960*/ 	.short	0x010a
        /*0962*/ 	.byte	0xff
	.zero		1


	//   ....[132]....
        /*0964*/ 	.word	0x00009600
        /*0968*/ 	.word	0x00000000
        /*096c*/ 	.word	0x00000000
        /*0970*/ 	.short	0x010a
        /*0972*/ 	.byte	0xff
	.zero		1


	//   ....[133]....
        /*0974*/ 	.word	0x00009660
        /*0978*/ 	.word	0x00000000
        /*097c*/ 	.word	0x00000000
        /*0980*/ 	.short	0x010a
        /*0982*/ 	.byte	0xff
	.zero		1


	//   ....[134]....
        /*0984*/ 	.word	0x000096c0
        /*0988*/ 	.word	0x00000000
        /*098c*/ 	.word	0x00000110
        /*0990*/ 	.short	0x010a
        /*0992*/ 	.byte	0xff
	.zero		1


	//   ....[135]....
        /*0994*/ 	.word	0x00009710
        /*0998*/ 	.word	0x0000000c
        /*099c*/ 	.word	0x00000090
        /*09a0*/ 	.short	0x010a
        /*09a2*/ 	.byte	0xff
	.zero		1


	//   ....[136]....
        /*09a4*/ 	.word	0x00009770
        /*09a8*/ 	.word	0x00000000
        /*09ac*/ 	.word	0x00000088
        /*09b0*/ 	.short	0x010a
        /*09b2*/ 	.byte	0xff
	.zero		1


	//   ....[137]....
        /*09b4*/ 	.word	0x000097d0
        /*09b8*/ 	.word	0x00000000
        /*09bc*/ 	.word	0x00000060
        /*09c0*/ 	.short	0x010a
        /*09c2*/ 	.byte	0xff
	.zero		1


	//   ....[138]....
        /*09c4*/ 	.word	0x00009830
        /*09c8*/ 	.word	0x00000000
        /*09cc*/ 	.word	0x00000068
        /*09d0*/ 	.short	0x010a
        /*09d2*/ 	.byte	0xff
	.zero		1


	//   ....[139]....
        /*09d4*/ 	.word	0x00009890
        /*09d8*/ 	.word	0x00000000
        /*09dc*/ 	.word	0x00000070
        /*09e0*/ 	.short	0x010a
        /*09e2*/ 	.byte	0xff
	.zero		1


	//   ....[140]....
        /*09e4*/ 	.word	0x000098f0
        /*09e8*/ 	.word	0x00000000
        /*09ec*/ 	.word	0x00000078
        /*09f0*/ 	.short	0x010a
        /*09f2*/ 	.byte	0xff
	.zero		1


	//   ....[141]....
        /*09f4*/ 	.word	0x00009950
        /*09f8*/ 	.word	0x00000000
        /*09fc*/ 	.word	0x00000060
        /*0a00*/ 	.short	0x010a
        /*0a02*/ 	.byte	0xff
	.zero		1


	//   ....[142]....
        /*0a04*/ 	.word	0x000099b0
        /*0a08*/ 	.word	0x00000000
        /*0a0c*/ 	.word	0x00000068
        /*0a10*/ 	.short	0x010a
        /*0a12*/ 	.byte	0xff
	.zero		1


	//   ....[143]....
        /*0a14*/ 	.word	0x00009a10
        /*0a18*/ 	.word	0x00000000
        /*0a1c*/ 	.word	0x00000070
        /*0a20*/ 	.short	0x010a
        /*0a22*/ 	.byte	0xff
	.zero		1


	//   ....[144]....
        /*0a24*/ 	.word	0x00009a60
        /*0a28*/ 	.word	0x00000003
        /*0a2c*/ 	.word	0x00000090
        /*0a30*/ 	.short	0x010a
        /*0a32*/ 	.byte	0xff
	.zero		1


	//   ....[145]....
        /*0a34*/ 	.word	0x00009ac0
        /*0a38*/ 	.word	0x00000002
        /*0a3c*/ 	.word	0x00000040
        /*0a40*/ 	.short	0x010a
        /*0a42*/ 	.byte	0xff
	.zero		1


	//   ....[146]....
        /*0a44*/ 	.word	0x00009b10
        /*0a48*/ 	.word	0x00000036
        /*0a4c*/ 	.word	0x000000b0
        /*0a50*/ 	.short	0x010a
        /*0a52*/ 	.byte	0xff
	.zero		1


	//   ....[147]....
        /*0a54*/ 	.word	0x00009b60
        /*0a58*/ 	.word	0x00000002
        /*0a5c*/ 	.word	0x00000040
        /*0a60*/ 	.short	0x010a
        /*0a62*/ 	.byte	0xff
	.zero		1


	//   ....[148]....
        /*0a64*/ 	.word	0x00009bb0
        /*0a68*/ 	.word	0x00000002
        /*0a6c*/ 	.word	0x00000040
        /*0a70*/ 	.short	0x010a
        /*0a72*/ 	.byte	0xff
	.zero		1


	//   ....[149]....
        /*0a74*/ 	.word	0x00009c00
        /*0a78*/ 	.word	0x00000003
        /*0a7c*/ 	.word	0x00000040
        /*0a80*/ 	.short	0x010a
        /*0a82*/ 	.byte	0xff
	.zero		1


	//----- nvinfo : EIATTR_NUM_MBARRIERS
	.align		4
.L_47:
        /*0a84*/ 	.byte	0x03, 0x38
        /*0a86*/ 	.short	0x0023


	//----- nvinfo : EIATTR_EXIT_INSTR_OFFSETS
	.align		4
        /*0a88*/ 	.byte	0x04, 0x1c
        /*0a8a*/ 	.short	(.L_49 - .L_48)


	//   ....[0]....
.L_48:
        /*0a8c*/ 	.word	0x00002d00


	//   ....[1]....
        /*0a90*/ 	.word	0x000031f0


	//   ....[2]....
        /*0a94*/ 	.word	0x00003250


	//   ....[3]....
        /*0a98*/ 	.word	0x000045d0


	//   ....[4]....
        /*0a9c*/ 	.word	0x000058c0


	//   ....[5]....
        /*0aa0*/ 	.word	0x00005900


	//   ....[6]....
        /*0aa4*/ 	.word	0x00008e40


	//   ....[7]....
        /*0aa8*/ 	.word	0x00008eb0


	//   ....[8]....
        /*0aac*/ 	.word	0x00008ee0


	//   ....[9]....
        /*0ab0*/ 	.word	0x00008f50


	//----- nvinfo : EIATTR_MAX_THREADS
	.align		4
.L_49:
        /*0ab4*/ 	.byte	0x04, 0x05
        /*0ab6*/ 	.short	(.L_51 - .L_50)
.L_50:
        /*0ab8*/ 	.word	0x00000100
        /*0abc*/ 	.word	0x00000001
        /*0ac0*/ 	.word	0x00000001


	//----- nvinfo : EIATTR_CRS_STACK_SIZE
	.align		4
.L_51:
        /*0ac4*/ 	.byte	0x04, 0x1e
        /*0ac6*/ 	.short	(.L_53 - .L_52)
.L_52:
        /*0ac8*/ 	.word	0x00000000


	//----- nvinfo : EIATTR_CBANK_PARAM_SIZE
	.align		4
.L_53:
        /*0acc*/ 	.byte	0x03, 0x19
        /*0ace*/ 	.short	0x0800


	//----- nvinfo : EIATTR_PARAM_CBANK
	.align		4
        /*0ad0*/ 	.byte	0x04, 0x0a
        /*0ad2*/ 	.short	(.L_55 - .L_54)
	.align		4
.L_54:
        /*0ad4*/ 	.word	index@(.nv.constant0._ZN7cutlass13device_kernelINS_4gemm6kernel13GemmUniversalIN4cute5tupleIJiiiiEEENS1_10collective13CollectiveMmaINS1_35MainloopSm100TmaUmmaWarpSpecializedILi4ELi2ELi4ENS5_IJNS4_1CILi4EEENSA_ILi2EEENSA_ILi1EEEEEEEENS5_IJNSA_ILi128EEESG_NSA_ILi64EEEEEENS_6half_tENS5_IJlSD_lEEESJ_SK_NS4_8TiledMMAINS4_8MMA_AtomIJNS4_26SM100_MMA_F16BF16_2x1SM_SSISJ_SJ_fLi128ELi128ELNS4_4UMMA5MajorE0ELSP_0ELNSO_7ScaleInE0ELSQ_0EEEEEENS4_6LayoutINS5_IJSD_SD_SD_EEENS5_IJNSA_ILi0EEESV_SV_EEEEENS5_IJNS4_10UnderscoreESY_SY_EEEEENS4_28SM100_TMA_2SM_LOAD_MULTICASTENS4_14ComposedLayoutINS4_7SwizzleILi3ELi4ELi3EEENS4_18smem_ptr_flag_bitsILi16EEENST_INS5_IJNSA_ILi8EEESH_EEENS5_IJSH_SD_EEEEEEEvNS4_8identityES11_S1B_vS1C_EENS_8epilogue10collective18CollectiveEpilogueINS1E_23Sm100TmaWarpSpecializedILi4ELi2ELi16ELb1ELb0EEEJNS5_IJSH_SG_SH_EEENS5_IJNST_ISH_SD_EENST_INS5_IJNSA_ILi16EEESC_EEENS5_IJSD_SH_EEEEEEEESJ_SK_SJ_SK_NS1E_6fusion15FusionCallbacksIS1I_NS1Q_17LinearCombinationISJ_fSJ_fLNS_15FloatRoundStyleE2EEES1J_S1P_JEEENS4_5SM1004TMEM4LOAD26SM100_TMEM_LOAD_32dp32b16xENS4_13SM90_TMA_LOADENS12_INS13_ILi1ELi4ELi3EEES16_NST_INS5_IJS17_S1L_EEENS5_IJS1L_SD_EEEEEEENS4_39AutoVectorizingCopyWithAssumedAlignmentILi128EEENS4_14SM90_TMA_STOREES25_S27_S27_EEEvvEEEEvNT_6ParamsE)
        /*0ad8*/ 	.short	0x0380
        /*0ada*/ 	.short	0x0800


	//----- nvinfo : EIATTR_SW_WAR
	.align		4
.L_55:
        /*0adc*/ 	.byte	0x04, 0x36
        /*0ade*/ 	.short	(.L_57 - .L_56)
.L_56:
        /*0ae0*/ 	.word	0x00000008
.L_57:


//--------------------- .nv.callgraph             --------------------------
	.section	.nv.callgraph,"",@"SHT_CUDA_CALLGRAPH"
	.align	4
	.sectionentsize	8
	.align		4
        /*0000*/ 	.word	0x00000000
	.align		4
        /*0004*/ 	.word	0xffffffff
	.align		4
        /*0008*/ 	.word	index@(_ZN7cutlass13device_kernelINS_4gemm6kernel13GemmUniversalIN4cute5tupleIJiiiiEEENS1_10collective13CollectiveMmaINS1_35MainloopSm100TmaUmmaWarpSpecializedILi4ELi2ELi4ENS5_IJNS4_1CILi4EEENSA_ILi2EEENSA_ILi1EEEEEEEENS5_IJNSA_ILi128EEESG_NSA_ILi64EEEEEENS_6half_tENS5_IJlSD_lEEESJ_SK_NS4_8TiledMMAINS4_8MMA_AtomIJNS4_26SM100_MMA_F16BF16_2x1SM_SSISJ_SJ_fLi128ELi128ELNS4_4UMMA5MajorE0ELSP_0ELNSO_7ScaleInE0ELSQ_0EEEEEENS4_6LayoutINS5_IJSD_SD_SD_EEENS5_IJNSA_ILi0EEESV_SV_EEEEENS5_IJNS4_10UnderscoreESY_SY_EEEEENS4_28SM100_TMA_2SM_LOAD_MULTICASTENS4_14ComposedLayoutINS4_7SwizzleILi3ELi4ELi3EEENS4_18smem_ptr_flag_bitsILi16EEENST_INS5_IJNSA_ILi8EEESH_EEENS5_IJSH_SD_EEEEEEEvNS4_8identityES11_S1B_vS1C_EENS_8epilogue10collective18CollectiveEpilogueINS1E_23Sm100TmaWarpSpecializedILi4ELi2ELi16ELb1ELb0EEEJNS5_IJSH_SG_SH_EEENS5_IJNST_ISH_SD_EENST_INS5_IJNSA_ILi16EEESC_EEENS5_IJSD_SH_EEEEEEEESJ_SK_SJ_SK_NS1E_6fusion15FusionCallbacksIS1I_NS1Q_17LinearCombinationISJ_fSJ_fLNS_15FloatRoundStyleE2EEES1J_S1P_JEEENS4_5SM1004TMEM4LOAD26SM100_TMEM_LOAD_32dp32b16xENS4_13SM90_TMA_LOADENS12_INS13_ILi1ELi4ELi3EEES16_NST_INS5_IJS17_S1L_EEENS5_IJS1L_SD_EEEEEEENS4_39AutoVectorizingCopyWithAssumedAlignmentILi128EEENS4_14SM90_TMA_STOREES25_S27_S27_EEEvvEEEEvNT_6ParamsE)
	.align		4
        /*000c*/ 	.word	index@(__assertfail)
	.align		4
        /*0010*/ 	.word	0x00000000
	.align		4
        /*0014*/ 	.word	0xfffffffe
	.align		4
        /*0018*/ 	.word	0x00000000
	.align		4
        /*001c*/ 	.word	0xfffffffd
	.align		4
        /*0020*/ 	.word	0x00000000
	.align		4
        /*0024*/ 	.word	0xfffffffc


//--------------------- .nv.constant4             --------------------------
	.section	.nv.constant4,"a",@progbits
	.align	8
	.align		8
.nv.constant4:
        /*0000*/ 	.dword	__assertfail
	.align		8
        /*0008*/ 	.dword	__unnamed_1
	.align		8
        /*0010*/ 	.dword	__unnamed_2
	.align		8
        /*0018*/ 	.dword	_ZN40_INTERNAL_5b8203f3_4_k_cu_3235754f_351364cuda3std3__45__cpo5beginE
	.align		8
        /*0020*/ 	.dword	_ZN40_INTERNAL_5b8203f3_4_k_cu_3235754f_351364cuda3std3__45__cpo3endE
	.align		8
        /*0028*/ 	.dword	_ZN40_INTERNAL_5b8203f3_4_k_cu_3235754f_351364cuda3std3__45__cpo6cbeginE
	.align		8
        /*0030*/ 	.dword	_ZN40_INTERNAL_5b8203f3_4_k_cu_3235754f_351364cuda3std3__45__cpo4cendE
	.align		8
        /*0038*/ 	.dword	_ZN40_INTERNAL_5b8203f3_4_k_cu_3235754f_351364cuda3std3__442_GLOBAL__N__5b8203f3_4_k_cu_3235754f_351366ignoreE
	.align		8
        /*0040*/ 	.dword	_ZN40_INTERNAL_5b8203f3_4_k_cu_3235754f_351364cuda3std3__419piecewise_constructE
	.align		8
        /*0048*/ 	.dword	_ZN40_INTERNAL_5b8203f3_4_k_cu_3235754f_351364cuda3std3__48in_placeE
	.align		8
        /*0050*/ 	.dword	_ZN40_INTERNAL_5b8203f3_4_k_cu_3235754f_351364cuda3std6ranges3__45__cpo4swapE
	.align		8
        /*0058*/ 	.dword	_ZN40_INTERNAL_5b8203f3_4_k_cu_3235754f_351364cuda3std6ranges3__45__cpo9iter_moveE
	.align		8
        /*0060*/ 	.dword	_ZN40_INTERNAL_5b8203f3_4_k_cu_3235754f_351364cute7productE
	.align		8
        /*0068*/ 	.dword	_ZN40_INTERNAL_5b8203f3_4_k_cu_3235754f_351364cute1_E
	.align		8
        /*0070*/ 	.dword	$str$25
	.align		8
        /*0078*/ 	.dword	$str$26
	.align		8
        /*0080*/ 	.dword	$str$27
	.align		8
        /*0088*/ 	.dword	$str$28


//--------------------- .text._ZN7cutlass13device_kernelINS_4gemm6kernel13GemmUniversalIN4cute5tupleIJiiiiEEENS1_10collective13CollectiveMmaINS1_35MainloopSm100TmaUmmaWarpSpecializedILi4ELi2ELi4ENS5_IJNS4_1CILi4EEENSA_ILi2EEENSA_ILi1EEEEEEEENS5_IJNSA_ILi128EEESG_NSA_ILi64EEEEEENS_6half_tENS5_IJlSD_lEEESJ_SK_NS4_8TiledMMAINS4_8MMA_AtomIJNS4_26SM100_MMA_F16BF16_2x1SM_SSISJ_SJ_fLi128ELi128ELNS4_4UMMA5MajorE0ELSP_0ELNSO_7ScaleInE0ELSQ_0EEEEEENS4_6LayoutINS5_IJSD_SD_SD_EEENS5_IJNSA_ILi0EEESV_SV_EEEEENS5_IJNS4_10UnderscoreESY_SY_EEEEENS4_28SM100_TMA_2SM_LOAD_MULTICASTENS4_14ComposedLayoutINS4_7SwizzleILi3ELi4ELi3EEENS4_18smem_ptr_flag_bitsILi16EEENST_INS5_IJNSA_ILi8EEESH_EEENS5_IJSH_SD_EEEEEEEvNS4_8identityES11_S1B_vS1C_EENS_8epilogue10collective18CollectiveEpilogueINS1E_23Sm100TmaWarpSpecializedILi4ELi2ELi16ELb1ELb0EEEJNS5_IJSH_SG_SH_EEENS5_IJNST_ISH_SD_EENST_INS5_IJNSA_ILi16EEESC_EEENS5_IJSD_SH_EEEEEEEESJ_SK_SJ_SK_NS1E_6fusion15FusionCallbacksIS1I_NS1Q_17LinearCombinationISJ_fSJ_fLNS_15FloatRoundStyleE2EEES1J_S1P_JEEENS4_5SM1004TMEM4LOAD26SM100_TMEM_LOAD_32dp32b16xENS4_13SM90_TMA_LOADENS12_INS13_ILi1ELi4ELi3EEES16_NST_INS5_IJS17_S1L_EEENS5_IJS1L_SD_EEEEEEENS4_39AutoVectorizingCopyWithAssumedAlignmentILi128EEENS4_14SM90_TMA_STOREES25_S27_S27_EEEvvEEEEvNT_6ParamsE --------------------------
	.section	.text._ZN7cutlass13device_kernelINS_4gemm6kernel13GemmUniversalIN4cute5tupleIJiiiiEEENS1_10collective13CollectiveMmaINS1_35MainloopSm100TmaUmmaWarpSpecializedILi4ELi2ELi4ENS5_IJNS4_1CILi4EEENSA_ILi2EEENSA_ILi1EEEEEEEENS5_IJNSA_ILi128EEESG_NSA_ILi64EEEEEENS_6half_tENS5_IJlSD_lEEESJ_SK_NS4_8TiledMMAINS4_8MMA_AtomIJNS4_26SM100_MMA_F16BF16_2x1SM_SSISJ_SJ_fLi128ELi128ELNS4_4UMMA5MajorE0ELSP_0ELNSO_7ScaleInE0ELSQ_0EEEEEENS4_6LayoutINS5_IJSD_SD_SD_EEENS5_IJNSA_ILi0EEESV_SV_EEEEENS5_IJNS4_10UnderscoreESY_SY_EEEEENS4_28SM100_TMA_2SM_LOAD_MULTICASTENS4_14ComposedLayoutINS4_7SwizzleILi3ELi4ELi3EEENS4_18smem_ptr_flag_bitsILi16EEENST_INS5_IJNSA_ILi8EEESH_EEENS5_IJSH_SD_EEEEEEEvNS4_8identityES11_S1B_vS1C_EENS_8epilogue10collective18CollectiveEpilogueINS1E_23Sm100TmaWarpSpecializedILi4ELi2ELi16ELb1ELb0EEEJNS5_IJSH_SG_SH_EEENS5_IJNST_ISH_SD_EENST_INS5_IJNSA_ILi16EEESC_EEENS5_IJSD_SH_EEEEEEEESJ_SK_SJ_SK_NS1E_6fusion15FusionCallbacksIS1I_NS1Q_17LinearCombinationISJ_fSJ_fLNS_15FloatRoundStyleE2EEES1J_S1P_JEEENS4_5SM1004TMEM4LOAD26SM100_TMEM_LOAD_32dp32b16xENS4_13SM90_TMA_LOADENS12_INS13_ILi1ELi4ELi3EEES16_NST_INS5_IJS17_S1L_EEENS5_IJS1L_SD_EEEEEEENS4_39AutoVectorizingCopyWithAssumedAlignmentILi128EEENS4_14SM90_TMA_STOREES25_S27_S27_EEEvvEEEEvNT_6ParamsE,"ax",@progbits
	.align	128
.text._ZN7cutlass13device_kernelINS_4gemm6kernel13GemmUniversalIN4cute5tupleIJiiiiEEENS1_10collective13CollectiveMmaINS1_35MainloopSm100TmaUmmaWarpSpecializedILi4ELi2ELi4ENS5_IJNS4_1CILi4EEENSA_ILi2EEENSA_ILi1EEEEEEEENS5_IJNSA_ILi128EEESG_NSA_ILi64EEEEEENS_6half_tENS5_IJlSD_lEEESJ_SK_NS4_8TiledMMAINS4_8MMA_AtomIJNS4_26SM100_MMA_F16BF16_2x1SM_SSISJ_SJ_fLi128ELi128ELNS4_4UMMA5MajorE0ELSP_0ELNSO_7ScaleInE0ELSQ_0EEEEEENS4_6LayoutINS5_IJSD_SD_SD_EEENS5_IJNSA_ILi0EEESV_SV_EEEEENS5_IJNS4_10UnderscoreESY_SY_EEEEENS4_28SM100_TMA_2SM_LOAD_MULTICASTENS4_14ComposedLayoutINS4_7SwizzleILi3ELi4ELi3EEENS4_18smem_ptr_flag_bitsILi16EEENST_INS5_IJNSA_ILi8EEESH_EEENS5_IJSH_SD_EEEEEEEvNS4_8identityES11_S1B_vS1C_EENS_8epilogue10collective18CollectiveEpilogueINS1E_23Sm100TmaWarpSpecializedILi4ELi2ELi16ELb1ELb0EEEJNS5_IJSH_SG_SH_EEENS5_IJNST_ISH_SD_EENST_INS5_IJNSA_ILi16EEESC_EEENS5_IJSD_SH_EEEEEEEESJ_SK_SJ_SK_NS1E_6fusion15FusionCallbacksIS1I_NS1Q_17LinearCombinationISJ_fSJ_fLNS_15FloatRoundStyleE2EEES1J_S1P_JEEENS4_5SM1004TMEM4LOAD26SM100_TMEM_LOAD_32dp32b16xENS4_13SM90_TMA_LOADENS12_INS13_ILi1ELi4ELi3EEES16_NST_INS5_IJS17_S1L_EEENS5_IJS1L_SD_EEEEEEENS4_39AutoVectorizingCopyWithAssumedAlignmentILi128EEENS4_14SM90_TMA_STOREES25_S27_S27_EEEvvEEEEvNT_6ParamsE:
        .type           _ZN7cutlass13device_kernelINS_4gemm6kernel13GemmUniversalIN4cute5tupleIJiiiiEEENS1_10collective13CollectiveMmaINS1_35MainloopSm100TmaUmmaWarpSpecializedILi4ELi2ELi4ENS5_IJNS4_1CILi4EEENSA_ILi2EEENSA_ILi1EEEEEEEENS5_IJNSA_ILi128EEESG_NSA_ILi64EEEEEENS_6half_tENS5_IJlSD_lEEESJ_SK_NS4_8TiledMMAINS4_8MMA_AtomIJNS4_26SM100_MMA_F16BF16_2x1SM_SSISJ_SJ_fLi128ELi128ELNS4_4UMMA5MajorE0ELSP_0ELNSO_7ScaleInE0ELSQ_0EEEEEENS4_6LayoutINS5_IJSD_SD_SD_EEENS5_IJNSA_ILi0EEESV_SV_EEEEENS5_IJNS4_10UnderscoreESY_SY_EEEEENS4_28SM100_TMA_2SM_LOAD_MULTICASTENS4_14ComposedLayoutINS4_7SwizzleILi3ELi4ELi3EEENS4_18smem_ptr_flag_bitsILi16EEENST_INS5_IJNSA_ILi8EEESH_EEENS5_IJSH_SD_EEEEEEEvNS4_8identityES11_S1B_vS1C_EENS_8epilogue10collective18CollectiveEpilogueINS1E_23Sm100TmaWarpSpecializedILi4ELi2ELi16ELb1ELb0EEEJNS5_IJSH_SG_SH_EEENS5_IJNST_ISH_SD_EENST_INS5_IJNSA_ILi16EEESC_EEENS5_IJSD_SH_EEEEEEEESJ_SK_SJ_SK_NS1E_6fusion15FusionCallbacksIS1I_NS1Q_17LinearCombinationISJ_fSJ_fLNS_15FloatRoundStyleE2EEES1J_S1P_JEEENS4_5SM1004TMEM4LOAD26SM100_TMEM_LOAD_32dp32b16xENS4_13SM90_TMA_LOADENS12_INS13_ILi1ELi4ELi3EEES16_NST_INS5_IJS17_S1L_EEENS5_IJS1L_SD_EEEEEEENS4_39AutoVectorizingCopyWithAssumedAlignmentILi128EEENS4_14SM90_TMA_STOREES25_S27_S27_EEEvvEEEEvNT_6ParamsE,@function
        .size           _ZN7cutlass13device_kernelINS_4gemm6kernel13GemmUniversalIN4cute5tupleIJiiiiEEENS1_10collective13CollectiveMmaINS1_35MainloopSm100TmaUmmaWarpSpecializedILi4ELi2ELi4ENS5_IJNS4_1CILi4EEENSA_ILi2EEENSA_ILi1EEEEEEEENS5_IJNSA_ILi128EEESG_NSA_ILi64EEEEEENS_6half_tENS5_IJlSD_lEEESJ_SK_NS4_8TiledMMAINS4_8MMA_AtomIJNS4_26SM100_MMA_F16BF16_2x1SM_SSISJ_SJ_fLi128ELi128ELNS4_4UMMA5MajorE0ELSP_0ELNSO_7ScaleInE0ELSQ_0EEEEEENS4_6LayoutINS5_IJSD_SD_SD_EEENS5_IJNSA_ILi0EEESV_SV_EEEEENS5_IJNS4_10UnderscoreESY_SY_EEEEENS4_28SM100_TMA_2SM_LOAD_MULTICASTENS4_14ComposedLayoutINS4_7SwizzleILi3ELi4ELi3EEENS4_18smem_ptr_flag_bitsILi16EEENST_INS5_IJNSA_ILi8EEESH_EEENS5_IJSH_SD_EEEEEEEvNS4_8identityES11_S1B_vS1C_EENS_8epilogue10collective18CollectiveEpilogueINS1E_23Sm100TmaWarpSpecializedILi4ELi2ELi16ELb1ELb0EEEJNS5_IJSH_SG_SH_EEENS5_IJNST_ISH_SD_EENST_INS5_IJNSA_ILi16EEESC_EEENS5_IJSD_SH_EEEEEEEESJ_SK_SJ_SK_NS1E_6fusion15FusionCallbacksIS1I_NS1Q_17LinearCombinationISJ_fSJ_fLNS_15FloatRoundStyleE2EEES1J_S1P_JEEENS4_5SM1004TMEM4LOAD26SM100_TMEM_LOAD_32dp32b16xENS4_13SM90_TMA_LOADENS12_INS13_ILi1ELi4ELi3EEES16_NST_INS5_IJS17_S1L_EEENS5_IJS1L_SD_EEEEEEENS4_39AutoVectorizingCopyWithAssumedAlignmentILi128EEENS4_14SM90_TMA_STOREES25_S27_S27_EEEvvEEEEvNT_6ParamsE,(.L_x_197 - _ZN7cutlass13device_kernelINS_4gemm6kernel13GemmUniversalIN4cute5tupleIJiiiiEEENS1_10collective13CollectiveMmaINS1_35MainloopSm100TmaUmmaWarpSpecializedILi4ELi2ELi4ENS5_IJNS4_1CILi4EEENSA_ILi2EEENSA_ILi1EEEEEEEENS5_IJNSA_ILi128EEESG_NSA_ILi64EEEEEENS_6half_tENS5_IJlSD_lEEESJ_SK_NS4_8TiledMMAINS4_8MMA_AtomIJNS4_26SM100_MMA_F16BF16_2x1SM_SSISJ_SJ_fLi128ELi128ELNS4_4UMMA5MajorE0ELSP_0ELNSO_7ScaleInE0ELSQ_0EEEEEENS4_6LayoutINS5_IJSD_SD_SD_EEENS5_IJNSA_ILi0EEESV_SV_EEEEENS5_IJNS4_10UnderscoreESY_SY_EEEEENS4_28SM100_TMA_2SM_LOAD_MULTICASTENS4_14ComposedLayoutINS4_7SwizzleILi3ELi4ELi3EEENS4_18smem_ptr_flag_bitsILi16EEENST_INS5_IJNSA_ILi8EEESH_EEENS5_IJSH_SD_EEEEEEEvNS4_8identityES11_S1B_vS1C_EENS_8epilogue10collective18CollectiveEpilogueINS1E_23Sm100TmaWarpSpecializedILi4ELi2ELi16ELb1ELb0EEEJNS5_IJSH_SG_SH_EEENS5_IJNST_ISH_SD_EENST_INS5_IJNSA_ILi16EEESC_EEENS5_IJSD_SH_EEEEEEEESJ_SK_SJ_SK_NS1E_6fusion15FusionCallbacksIS1I_NS1Q_17LinearCombinationISJ_fSJ_fLNS_15FloatRoundStyleE2EEES1J_S1P_JEEENS4_5SM1004TMEM4LOAD26SM100_TMEM_LOAD_32dp32b16xENS4_13SM90_TMA_LOADENS12_INS13_ILi1ELi4ELi3EEES16_NST_INS5_IJS17_S1L_EEENS5_IJS1L_SD_EEEEEEENS4_39AutoVectorizingCopyWithAssumedAlignmentILi128EEENS4_14SM90_TMA_STOREES25_S27_S27_EEEvvEEEEvNT_6ParamsE)
        .other          _ZN7cutlass13device_kernelINS_4gemm6kernel13GemmUniversalIN4cute5tupleIJiiiiEEENS1_10collective13CollectiveMmaINS1_35MainloopSm100TmaUmmaWarpSpecializedILi4ELi2ELi4ENS5_IJNS4_1CILi4EEENSA_ILi2EEENSA_ILi1EEEEEEEENS5_IJNSA_ILi128EEESG_NSA_ILi64EEEEEENS_6half_tENS5_IJlSD_lEEESJ_SK_NS4_8TiledMMAINS4_8MMA_AtomIJNS4_26SM100_MMA_F16BF16_2x1SM_SSISJ_SJ_fLi128ELi128ELNS4_4UMMA5MajorE0ELSP_0ELNSO_7ScaleInE0ELSQ_0EEEEEENS4_6LayoutINS5_IJSD_SD_SD_EEENS5_IJNSA_ILi0EEESV_SV_EEEEENS5_IJNS4_10UnderscoreESY_SY_EEEEENS4_28SM100_TMA_2SM_LOAD_MULTICASTENS4_14ComposedLayoutINS4_7SwizzleILi3ELi4ELi3EEENS4_18smem_ptr_flag_bitsILi16EEENST_INS5_IJNSA_ILi8EEESH_EEENS5_IJSH_SD_EEEEEEEvNS4_8identityES11_S1B_vS1C_EENS_8epilogue10collective18CollectiveEpilogueINS1E_23Sm100TmaWarpSpecializedILi4ELi2ELi16ELb1ELb0EEEJNS5_IJSH_SG_SH_EEENS5_IJNST_ISH_SD_EENST_INS5_IJNSA_ILi16EEESC_EEENS5_IJSD_SH_EEEEEEEESJ_SK_SJ_SK_NS1E_6fusion15FusionCallbacksIS1I_NS1Q_17LinearCombinationISJ_fSJ_fLNS_15FloatRoundStyleE2EEES1J_S1P_JEEENS4_5SM1004TMEM4LOAD26SM100_TMEM_LOAD_32dp32b16xENS4_13SM90_TMA_LOADENS12_INS13_ILi1ELi4ELi3EEES16_NST_INS5_IJS17_S1L_EEENS5_IJS1L_SD_EEEEEEENS4_39AutoVectorizingCopyWithAssumedAlignmentILi128EEENS4_14SM90_TMA_STOREES25_S27_S27_EEEvvEEEEvNT_6ParamsE,@"STO_CUDA_ENTRY STV_DEFAULT"
_ZN7cutlass13device_kernelINS_4gemm6kernel13GemmUniversalIN4cute5tupleIJiiiiEEENS1_10collective13CollectiveMmaINS1_35MainloopSm100TmaUmmaWarpSpecializedILi4ELi2ELi4ENS5_IJNS4_1CILi4EEENSA_ILi2EEENSA_ILi1EEEEEEEENS5_IJNSA_ILi128EEESG_NSA_ILi64EEEEEENS_6half_tENS5_IJlSD_lEEESJ_SK_NS4_8TiledMMAINS4_8MMA_AtomIJNS4_26SM100_MMA_F16BF16_2x1SM_SSISJ_SJ_fLi128ELi128ELNS4_4UMMA5MajorE0ELSP_0ELNSO_7ScaleInE0ELSQ_0EEEEEENS4_6LayoutINS5_IJSD_SD_SD_EEENS5_IJNSA_ILi0EEESV_SV_EEEEENS5_IJNS4_10UnderscoreESY_SY_EEEEENS4_28SM100_TMA_2SM_LOAD_MULTICASTENS4_14ComposedLayoutINS4_7SwizzleILi3ELi4ELi3EEENS4_18smem_ptr_flag_bitsILi16EEENST_INS5_IJNSA_ILi8EEESH_EEENS5_IJSH_SD_EEEEEEEvNS4_8identityES11_S1B_vS1C_EENS_8epilogue10collective18CollectiveEpilogueINS1E_23Sm100TmaWarpSpecializedILi4ELi2ELi16ELb1ELb0EEEJNS5_IJSH_SG_SH_EEENS5_IJNST_ISH_SD_EENST_INS5_IJNSA_ILi16EEESC_EEENS5_IJSD_SH_EEEEEEEESJ_SK_SJ_SK_NS1E_6fusion15FusionCallbacksIS1I_NS1Q_17LinearCombinationISJ_fSJ_fLNS_15FloatRoundStyleE2EEES1J_S1P_JEEENS4_5SM1004TMEM4LOAD26SM100_TMEM_LOAD_32dp32b16xENS4_13SM90_TMA_LOADENS12_INS13_ILi1ELi4ELi3EEES16_NST_INS5_IJS17_S1L_EEENS5_IJS1L_SD_EEEEEEENS4_39AutoVectorizingCopyWithAssumedAlignmentILi128EEENS4_14SM90_TMA_STOREES25_S27_S27_EEEvvEEEEvNT_6ParamsE:
[----:B------:R-:W1:Y:S01]  /*0000*/  LDC R1, c[0x0][0x37c] ;  /* 0x0000df00ff017b82 */ /* 0x000e620000000800 */
[----:B------:R-:W2:Y:S01]  /*0010*/  S2R R61, SR_TID.X ;  /* 0x00000000003d7919 */ /* 0x000ea20000002100 */
[----:B------:R-:W3:Y:S06]  /*0020*/  LDCU.64 UR8, c[0x0][0x890] ;  /* 0x00011200ff0877ac */ /* 0x000eec0008000a00 */
[----:B------:R-:W4:Y:S01]  /*0030*/  S2UR UR47, SR_CgaCtaId ;  /* 0x00000000002f79c3 */ /* 0x000f220000008800 */
[----:B------:R-:W-:Y:S02]  /*0040*/  PRMT R50, RZ, 0x7610, R50 ;  /* 0x00007610ff327816 */ /* 0x000fe40000000032 */
[----:B------:R-:W-:-:S02]  /*0050*/  ELECT P0, URZ, PT ;  /* 0x0000000000ff782f */ /* 0x000fc40003800000 */
[----:B---3--:R-:W-:-:S04]  /*0060*/  ISETP.NE.U32.AND P1, PT, RZ, UR8, PT ;  /* 0x00000008ff007c0c */ /* 0x008fc8000bf25070 */
[----:B------:R-:W-:Y:S01]  /*0070*/  ISETP.NE.AND.EX P2, PT, RZ, UR9, PT, P1 ;  /* 0x00000009ff007c0c */ /* 0x000fe2000bf45310 */
[----:B----4-:R-:W-:Y:S02]  /*0080*/  ULOP3.LUT UR48, UR47, 0x1, URZ, 0xc0, !UPT ;  /* 0x000000012f307892 */ /* 0x010fe4000f8ec0ff */
[----:B------:R-:W-:Y:S01]  /*0090*/  ULOP3.LUT UR49, UR47, 0x1, URZ, 0x3c, !UPT ;  /* 0x000000012f317892 */ /* 0x000fe2000f8e3cff */
[----:B--2---:R-:W-:-:S05]  /*00a0*/  SHF.R.U32.HI R51, RZ, 0x5, R61 ;  /* 0x00000005ff337819 */ /* 0x004fca000001163d */
[----:B------:R-:W2:Y:S02]  /*00b0*/  SHFL.IDX PT, R0, R51, RZ, 0x1f ;  /* 0x00001fff33007589 */ /* 0x000ea400000e0000 */
[----:B--2---:R-:W-:Y:S02]  /*00c0*/  R2UR UR25, R0 ;  /* 0x00000000001972ca */ /* 0x004fe400000e0000 */
[----:B-1----:R-:W-:Y:S05]  /*00d0*/  @P2 BRA `(.L_x_0) ;  /* 0x0000000000302947 */ /* 0x002fea0003800000 */
[----:B------:R-:W1:Y:S02]  /*00e0*/  LDCU.64 UR4, c[0x0][0x888] ;  /* 0x00011100ff0477ac */ /* 0x000e640008000a00 */
[----:B-1----:R-:W-:-:S04]  /*00f0*/  UISETP.NE.U32.AND UP0, UPT, UR4, URZ, UPT ;  /* 0x000000ff0400728c */ /* 0x002fc8000bf05070 */
[----:B------:R-:W-:-:S09]  /*0100*/  UISETP.NE.AND.EX UP0, UPT, UR5, URZ, UPT, UP0 ;  /* 0x000000ff0500728c */ /* 0x000fd2000bf05300 */
[----:B------:R-:W-:Y:S05]  /*0110*/  BRA.U !UP0, `(.L_x_1) ;  /* 0x0000000108147547 */ /* 0x000fea000b800000 */
[----:B------:R-:W1:Y:S01]  /*0120*/  LDC.64 R2, c[0x0][0x888] ;  /* 0x00022200ff027b82 */ /* 0x000e620000000a00 */
[----:B------:R-:W1:Y:S02]  /*0130*/  LDCU.64 UR4, c[0x0][0x358] ;  /* 0x00006b00ff0477ac */ /* 0x000e640008000a00 */
[----:B-1----:R1:W5:Y:S01]  /*0140*/  LDG.E R27, desc[UR4][R2.64] ;  /* 0x00000004021b7981 */ /* 0x002362000c1e1900 */
[----:B------:R-:W-:Y:S01]  /*0150*/  HFMA2 R50, -RZ, RZ, 0, 5.9604644775390625e-08 ;  /* 0x00000001ff327431 */ /* 0x000fe200000001ff */
[----:B------:R-:W-:Y:S05]  /*0160*/  BRA `(.L_x_0) ;  /* 0x00000000000c7947 */ /* 0x000fea0003800000 */
.L_x_1:
[----:B------:R-:W1:Y:S01]  /*0170*/  LDCU UR4, c[0x0][0x880] ;  /* 0x00011000ff0477ac */ /* 0x000e620008000800 */
[----:B------:R-:W-:Y:S01]  /*0180*/  HFMA2 R50, -RZ, RZ, 0, 5.9604644775390625e-08 ;  /* 0x00000001ff327431 */ /* 0x000fe200000001ff */
[----:B-1----:R-:W-:-:S07]  /*0190*/  MOV R27, UR4 ;  /* 0x00000004001b7c02 */ /* 0x002fce0008000f00 */
.L_x_0:
[----:B------:R-:W2:Y:S02]  /*01a0*/  LDCU.64 UR4, c[0x0][0x8b0] ;  /* 0x00011600ff0477ac */ /* 0x000ea40008000a00 */
[----:B--2---:R-:W-:-:S04]  /*01b0*/  UISETP.NE.U32.AND UP0, UPT, UR4, URZ, UPT ;  /* 0x000000ff0400728c */ /* 0x004fc8000bf05070 */
[----:B------:R-:W-:-:S09]  /*01c0*/  UISETP.NE.AND.EX UP0, UPT, UR5, URZ, UPT, UP0 ;  /* 0x000000ff0500728c */ /* 0x000fd2000bf05300 */
[----:B------:R-:W-:Y:S05]  /*01d0*/  BRA.U UP0, `(.L_x_2) ;  /* 0x0000000100287547 */ /* 0x000fea000b800000 */
[----:B------:R-:W2:Y:S02]  /*01e0*/  LDCU.64 UR4, c[0x0][0x8a8] ;  /* 0x00011500ff0477ac */ /* 0x000ea40008000a00 */
[----:B--2---:R-:W-:-:S04]  /*01f0*/  UISETP.NE.U32.AND UP0, UPT, UR4, URZ, UPT ;  /* 0x000000ff0400728c */ /* 0x004fc8000bf05070 */
[----:B------:R-:W-:-:S09]  /*0200*/  UISETP.NE.AND.EX UP0, UPT, UR5, URZ, UPT, UP0 ;  /* 0x000000ff0500728c */ /* 0x000fd2000bf05300 */
[----:B------:R-:W-:Y:S05]  /*0210*/  BRA.U !UP0, `(.L_x_3) ;  /* 0x0000000108107547 */ /* 0x000fea000b800000 */
[----:B------:R-:W2:Y:S01]  /*0220*/  LDC.64 R24, c[0x0][0x8a8] ;  /* 0x00022a00ff187b82 */ /* 0x000ea20000000a00 */
[----:B------:R-:W2:Y:S02]  /*0230*/  LDCU.64 UR4, c[0x0][0x358] ;  /* 0x00006b00ff0477ac */ /* 0x000ea40008000a00 */
[----:B--2---:R2:W5:Y:S01]  /*0240*/  LDG.E R24, desc[UR4][R24.64] ;  /* 0x0000000418187981 */ /* 0x004562000c1e1900 */
[----:B------:R-:W-:Y:S05]  /*0250*/  BRA `(.L_x_2) ;  /* 0x0000000000087947 */ /* 0x000fea0003800000 */
.L_x_3:
[----:B------:R-:W2:Y:S02]  /*0260*/  LDCU UR4, c[0x0][0x8a0] ;  /* 0x00011400ff0477ac */ /* 0x000ea40008000800 */
[----:B--2---:R-:W-:Y:S02]  /*0270*/  MOV R24, UR4 ;  /* 0x0000000400187c02 */ /* 0x004fe40008000f00 */
.L_x_2:
[----:B------:R-:W-:Y:S01]  /*0280*/  IMAD.U32 R0, RZ, RZ, UR25 ;  /* 0x00000019ff007e24 */ /* 0x000fe2000f8e00ff */
[----:B------:R-:W-:Y:S04]  /*0290*/  BSSY.RECONVERGENT B0, `(.L_x_4) ;  /* 0x000000c000007945 */ /* 0x000fe80003800200 */
[C---:B------:R-:W-:Y:S02]  /*02a0*/  ISETP.NE.OR P3, PT, R0.reuse, 0x1, !P0 ;  /* 0x000000010000780c */ /* 0x040fe40004765670 */
[----:B------:R-:W-:-:S11]  /*02b0*/  ISETP.NE.OR P2, PT, R0, 0x3, !P0 ;  /* 0x000000030000780c */ /* 0x000fd60004745670 */
[----:B------:R-:W-:Y:S05]  /*02c0*/  @P3 BRA `(.L_x_5) ;  /* 0x0000000000203947 */ /* 0x000fea0003800000 */
[----:B------:R-:W3:Y:S02]  /*02d0*/  LDCU.64 UR4, c[0x0][0x348] ;  /* 0x00006900ff0477ac */ /* 0x000ee40008000a00 */
[----:B---3--:R-:W-:Y:S02]  /*02e0*/  UIADD3 UR6, UP1, UPT, UR4, 0x80, URZ ;  /* 0x0000008004067890 */ /* 0x008fe4000ff3e0ff */
[----:B------:R-:W-:Y:S02]  /*02f0*/  UIADD3 UR4, UP0, UPT, UR4, 0x180, URZ ;  /* 0x0000018004047890 */ /* 0x000fe4000ff1e0ff */
[----:B------:R-:W-:Y:S02]  /*0300*/  UIADD3.X UR7, UPT, UPT, URZ, UR5, URZ, UP1, !UPT ;  /* 0x00000005ff077290 */ /* 0x000fe40008ffe4ff */
[----:B------:R-:W-:-:S07]  /*0310*/  UIADD3.X UR5, UPT, UPT, URZ, UR5, URZ, UP0, !UPT ;  /* 0x00000005ff057290 */ /* 0x000fce00087fe4ff */
[----:B------:R3:W-:Y:S02]  /*0320*/  UTMACCTL.PF [UR6] ;  /* 0x00000000060079b9 */ /* 0x0007e40008040000 */
[----:B------:R3:W-:Y:S02]  /*0330*/  UTMACCTL.PF [UR4] ;  /* 0x00000000040079b9 */ /* 0x0007e40008040000 */
[----:B---3--:R-:W-:Y:S01]  /*0340*/  NOP ;  /* 0x0000000000007918 */ /* 0x008fe20000000000 */
.L_x_5:
[----:B------:R-:W-:Y:S05]  /*0350*/  BSYNC.RECONVERGENT B0 ;  /* 0x0000000000007941 */ /* 0x000fea0003800200 */
.L_x_4:
[----:B------:R-:W-:Y:S04]  /*0360*/  BSSY.RECONVERGENT B0, `(.L_x_6) ;  /* 0x000000a000007945 */ /* 0x000fe80003800200 */
        /* <DEDUP_REMOVED lines=9> */
.L_x_7:
[----:B------:R-:W-:Y:S05]  /*0400*/  BSYNC.RECONVERGENT B0 ;  /* 0x0000000000007941 */ /* 0x000fea0003800200 */
.L_x_6:
[----:B------:R-:W3:Y:S01]  /*0410*/  LDCU.64 UR4, c[0x0][0x888] ;  /* 0x00011100ff0477ac */ /* 0x000ee20008000a00 */
[----:B------:R-:W-:Y:S01]  /*0420*/  ISETP.NE.AND.EX P1, PT, RZ, UR9, PT, P1 ;  /* 0x00000009ff007c0c */ /* 0x000fe2000bf25310 */
[----:B------:R-:W-:Y:S01]  /*0430*/  UPLOP3.LUT UP5, UPT, UPT, UPT, UPT, 0x80, 0x8 ;  /* 0x000000000008789c */ /* 0x000fe20003faf070 */
[----:B---3--:R-:W-:-:S04]  /*0440*/  ISETP.NE.U32.AND P2, PT, RZ, UR4, PT ;  /* 0x00000004ff007c0c */ /* 0x008fc8000bf45070 */
[----:B------:R-:W-:-:S13]  /*0450*/  ISETP.NE.AND.EX P2, PT, RZ, UR5, PT, P2 ;  /* 0x00000005ff007c0c */ /* 0x000fda000bf45320 */
[----:B------:R-:W-:Y:S05]  /*0460*/  @P2 BRA P1, `(.L_x_8) ;  /* 0x0000000000282947 */ /* 0x000fea0000800000 */
[----:B------:R-:W-:Y:S01]  /*0470*/  UISETP.NE.U32.AND UP0, UPT, UR8, URZ, UPT ;  /* 0x000000ff0800728c */ /* 0x000fe2000bf05070 */
[----:B-----5:R-:W-:Y:S01]  /*0480*/  FSETP.NEU.AND P1, PT, R27, RZ, PT ;  /* 0x000000ff1b00720b */ /* 0x020fe20003f2d000 */
[----:B------:R-:W-:Y:S02]  /*0490*/  UISETP.NE.U32.AND UP2, UPT, UR4, URZ, UPT ;  /* 0x000000ff0400728c */ /* 0x000fe4000bf45070 */
[----:B------:R-:W-:Y:S02]  /*04a0*/  UISETP.NE.AND.EX UP1, UPT, UR9, URZ, UPT, UP0 ;  /* 0x000000ff0900728c */ /* 0x000fe4000bf25300 */
[----:B------:R-:W-:-:S04]  /*04b0*/  UISETP.NE.AND.EX UP0, UPT, UR5, URZ, UPT, UP2 ;  /* 0x000000ff0500728c */ /* 0x000fc8000bf05320 */
[----:B------:R-:W-:-:S04]  /*04c0*/  USEL UR4, URZ, 0xffffffff, UP0 ;  /* 0xffffffffff047887 */ /* 0x000fc80008000000 */
[----:B------:R-:W-:Y:S01]  /*04d0*/  VOTEU.ANY UP0, P1 ;  /* 0x0000000000ff7886 */ /* 0x000fe20000800100 */
[----:B------:R-:W-:-:S04]  /*04e0*/  @!UP1 USEL UR4, URZ, 0xffffffff, UP0 ;  /* 0xffffffffff049887 */ /* 0x000fc80008000000 */
[----:B------:R-:W-:-:S04]  /*04f0*/  ULOP3.LUT UR4, UR4, 0x1, URZ, 0xc0, !UPT ;  /* 0x0000000104047892 */ /* 0x000fc8000f8ec0ff */
[----:B------:R-:W-:-:S11]  /*0500*/  UISETP.NE.U32.AND UP5, UPT, UR4, 0x1, UPT ;  /* 0x000000010400788c */ /* 0x000fd6000bfa5070 */
.L_x_8:
[----:B------:R-:W3:Y:S01]  /*0510*/  SHFL.IDX PT, R0, R51, RZ, 0x1f ;  /* 0x00001fff33007589 */ /* 0x000ee200000e0000 */
[----:B------:R-:W-:-:S04]  /*0520*/  UISETP.NE.AND UP0, UPT, UR25, 0x2, UPT ;  /* 0x000000021900788c */ /* 0x000fc8000bf05270 */
[----:B------:R-:W-:Y:S02]  /*0530*/  UISETP.EQ.AND UP1, UPT, UR48, URZ, !UP0 ;  /* 0x000000ff3000728c */ /* 0x000fe4000c722270 */
[----:B------:R-:W-:-:S04]  /*0540*/  USEL UR46, URZ, 0x1, UP0 ;  /* 0x00000001ff2e7887 */ /* 0x000fc80008000000 */
[----:B------:R-:W-:Y:S02]  /*0550*/  PLOP3.LUT P3, PT, P0, PT, UP1, 0x80, 0x8 ;  /* 0x000000000008781c */ /* 0x000fe4000076f018 */
[----:B---3--:R-:W-:-:S13]  /*0560*/  ISETP.NE.AND P1, PT, R0, RZ, PT ;  /* 0x000000ff0000720c */ /* 0x008fda0003f25270 */
[----:B------:R-:W-:Y:S05]  /*0570*/  @P1 BRA `(.L_x_9) ;  /* 0x0000000000541947 */ /* 0x000fea0003800000 */
[----:B------:R-:W-:Y:S01]  /*0580*/  UMOV UR4, 0x400 ;  /* 0x0000040000047882 */ /* 0x000fe20000000000 */
[----:B------:R-:W-:Y:S01]  /*0590*/  UMOV UR8, 0x1 ;  /* 0x0000000100087882 */ /* 0x000fe20000000000 */
[----:B------:R-:W-:Y:S01]  /*05a0*/  UMOV UR6, 0x3 ;  /* 0x0000000300067882 */ /* 0x000fe20000000000 */
[----:B------:R-:W-:Y:S02]  /*05b0*/  ULEA UR4, UR47, UR4, 0x18 ;  /* 0x000000042f047291 */ /* 0x000fe4000f8ec0ff */
[----:B------:R-:W-:-:S04]  /*05c0*/  UIADD3 UR8, UPT, UPT, -UR8, 0x100000, URZ ;  /* 0x0010000008087890 */ /* 0x000fc8000fffe1ff */
[----:B------:R-:W-:Y:S02]  /*05d0*/  USHF.L.U32 UR9, UR8, 0xb, URZ ;  /* 0x0000000b08097899 */ /* 0x000fe400080006ff */
[----:B------:R-:W-:Y:S02]  /*05e0*/  USHF.L.U32 UR8, UR8, 0x1, URZ ;  /* 0x0000000108087899 */ /* 0x000fe400080006ff */
[----:B------:R-:W-:-:S04]  /*05f0*/  UIADD3 UR6, UPT, UPT, -UR6, 0x100000, URZ ;  /* 0x0010000006067890 */ /* 0x000fc8000fffe1ff */
[----:B------:R-:W-:Y:S02]  /*0600*/  USHF.L.U32 UR7, UR6, 0xb, URZ ;  /* 0x0000000b06077899 */ /* 0x000fe400080006ff */
[----:B------:R-:W-:Y:S01]  /*0610*/  USHF.L.U32 UR6, UR6, 0x1, URZ ;  /* 0x0000000106067899 */ /* 0x000fe200080006ff */
[----:B------:R-:W-:Y:S01]  /*0620*/  ELECT P1, URZ, PT ;  /* 0x0000000000ff782f */ /* 0x000fe20003820000 */
[----:B------:R-:W3:Y:S02]  /*0630*/  FENCE.VIEW.ASYNC.S ;  /* 0x00000000000073c6 */ /* 0x000ee40000000000 */
[----:B---3--:R3:W4:Y:S08]  /*0640*/  SYNCS.EXCH.64 URZ, [UR4], UR8 ;  /* 0x0000000804ff75b2 */ /* 0x0087300008000100 */
[----:B------:R3:W1:Y:S01]  /*0650*/  SYNCS.EXCH.64 URZ, [UR4+0x20], UR6 ;  /* 0x0000200604ff75b2 */ /* 0x0006620008000100 */
[----:B------:R3:W1:Y:S01]  /*0660*/  SYNCS.EXCH.64 URZ, [UR4+0x8], UR8 ;  /* 0x0000080804ff75b2 */ /* 0x0006620008000100 */
[----:B------:R3:W1:Y:S01]  /*0670*/  SYNCS.EXCH.64 URZ, [UR4+0x28], UR6 ;  /* 0x0000280604ff75b2 */ /* 0x0006620008000100 */
[----:B------:R3:W1:Y:S01]  /*0680*/  SYNCS.EXCH.64 URZ, [UR4+0x10], UR8 ;  /* 0x0000100804ff75b2 */ /* 0x0006620008000100 */
[----:B------:R3:W1:Y:S01]  /*0690*/  SYNCS.EXCH.64 URZ, [UR4+0x30], UR6 ;  /* 0x0000300604ff75b2 */ /* 0x0006620008000100 */
[----:B------:R3:W1:Y:S01]  /*06a0*/  SYNCS.EXCH.64 URZ, [UR4+0x18], UR8 ;  /* 0x0000180804ff75b2 */ /* 0x0006620008000100 */
[----:B------:R3:W1:Y:S01]  /*06b0*/  SYNCS.EXCH.64 URZ, [UR4+0x38], UR6 ;  /* 0x0000380604ff75b2 */ /* 0x0006620008000100 */
[----:B------:R-:W-:Y:S01]  /*06c0*/  NOP ;  /* 0x0000000000007918 */ /* 0x000fe20000000000 */
.L_x_9:
[----:B------:R-:W2:Y:S01]  /*06d0*/  SHFL.IDX PT, R0, R51, RZ, 0x1f ;  /* 0x00001fff33007589 */ /* 0x000ea200000e0000 */
[----:B------:R-:W-:Y:S01]  /*06e0*/  NOP ;  /* 0x0000000000007918 */ /* 0x000fe20000000000 */
[----:B--2---:R-:W-:-:S13]  /*06f0*/  ISETP.NE.AND P1, PT, R0, 0x1, PT ;  /* 0x000000010000780c */ /* 0x004fda0003f25270 */
[----:B------:R-:W-:Y:S05]  /*0700*/  @P1 BRA `(.L_x_10) ;  /* 0x0000000000541947 */ /* 0x000fea0003800000 */
[----:B---3--:R-:W-:Y:S01]  /*0710*/  UMOV UR4, 0x400 ;  /* 0x0000040000047882 */ /* 0x008fe20000000000 */
        /* <DEDUP_REMOVED lines=10> */
[----:B------:R-:W2:Y:S02]  /*07c0*/  FENCE.VIEW.ASYNC.S ;  /* 0x00000000000073c6 */ /* 0x000ea40000000000 */
[----:B--2---:R2:W3:Y:S08]  /*07d0*/  SYNCS.EXCH.64 URZ, [UR4+0x40], UR8 ;  /* 0x0000400804ff75b2 */ /* 0x0044f00008000100 */
        /* <DEDUP_REMOVED lines=8> */
.L_x_10:
[----:B------:R-:W4:Y:S01]  /*0860*/  SHFL.IDX PT, R0, R51, RZ, 0x1f ;  /* 0x00001fff33007589 */ /* 0x000f2200000e0000 */
[----:B------:R-:W-:Y:S01]  /*0870*/  NOP ;  /* 0x0000000000007918 */ /* 0x000fe20000000000 */
[----:B----4-:R-:W-:-:S13]  /*0880*/  ISETP.NE.AND P1, PT, R0, 0x3, PT ;  /* 0x000000030000780c */ /* 0x010fda0003f25270 */
[----:B------:R-:W-:Y:S05]  /*0890*/  @P1 BRA `(.L_x_11) ;  /* 0x00000000002c1947 */ /* 0x000fea0003800000 */
[----:B--23--:R-:W-:Y:S01]  /*08a0*/  UMOV UR6, 0x400 ;  /* 0x0000040000067882 */ /* 0x00cfe20000000000 */
[----:B------:R-:W-:Y:S01]  /*08b0*/  UMOV UR4, 0x20 ;  /* 0x0000002000047882 */ /* 0x000fe20000000000 */
[----:B------:R-:W-:Y:S02]  /*08c0*/  ULEA UR6, UR47, UR6, 0x18 ;  /* 0x000000062f067291 */ /* 0x000fe4000f8ec0ff */
[----:B------:R-:W-:-:S04]  /*08d0*/  UIADD3 UR4, UPT, UPT, -UR4, 0x100000, URZ ;  /* 0x0010000004047890 */ /* 0x000fc8000fffe1ff */
[----:B------:R-:W-:Y:S02]  /*08e0*/  USHF.L.U32 UR5, UR4, 0xb, URZ ;  /* 0x0000000b04057899 */ /* 0x000fe400080006ff */
[----:B------:R-:W-:Y:S01]  /*08f0*/  USHF.L.U32 UR4, UR4, 0x1, URZ ;  /* 0x0000000104047899 */ /* 0x000fe200080006ff */
[----:B------:R-:W-:Y:S01]  /*0900*/  ELECT P1, URZ, PT ;  /* 0x0000000000ff782f */ /* 0x000fe20003820000 */
[----:B------:R-:W2:Y:S10]  /*0910*/  FENCE.VIEW.ASYNC.S ;  /* 0x00000000000073c6 */ /* 0x000eb40000000000 */
[----:B--2---:R4:W2:Y:S01]  /*0920*/  SYNCS.EXCH.64 URZ, [UR6+0x80], UR4 ;  /* 0x0000800406ff75b2 */ /* 0x0048a20008000100 */
[----:B------:R4:W3:Y:S02]  /*0930*/  SYNCS.EXCH.64 URZ, [UR6+0x88], UR4 ;  /* 0x0000880406ff75b2 */ /* 0x0008e40008000100 */
[----:B----4-:R-:W-:Y:S01]  /*0940*/  NOP ;  /* 0x0000000000007918 */ /* 0x010fe20000000000 */
.L_x_11:
[----:B------:R-:W4:Y:S01]  /*0950*/  SHFL.IDX PT, R0, R51, RZ, 0x1f ;  /* 0x00001fff33007589 */ /* 0x000f2200000e0000 */
[----:B------:R-:W-:Y:S01]  /*0960*/  NOP ;  /* 0x0000000000007918 */ /* 0x000fe20000000000 */
[----:B----4-:R-:W-:-:S13]  /*0970*/  ISETP.NE.AND P1, PT, R0, 0x4, PT ;  /* 0x000000040000780c */ /* 0x010fda0003f25270 */
[----:B------:R-:W-:Y:S05]  /*0980*/  @P1 BRA `(.L_x_12) ;  /* 0x0000000000481947 */ /* 0x000fea0003800000 */
[----:B--23--:R-:W-:Y:S01]  /*0990*/  UMOV UR4, 0x720 ;  /* 0x0000072000047882 */ /* 0x00cfe20000000000 */
[----:B------:R-:W-:Y:S01]  /*09a0*/  UMOV UR6, 0x400 ;  /* 0x0000040000067882 */ /* 0x000fe20000000000 */
[----:B------:R-:W-:Y:S01]  /*09b0*/  USEL UR4, UR4, 0x620, UP5 ;  /* 0x0000062004047887 */ /* 0x000fe2000a800000 */
        /* <DEDUP_REMOVED lines=10> */
[----:B--2---:R4:W2:Y:S08]  /*0a60*/  SYNCS.EXCH.64 URZ, [UR6+0x90], UR8 ;  /* 0x0000900806ff75b2 */ /* 0x0048b00008000100 */
[----:B------:R4:W3:Y:S01]  /*0a70*/  SYNCS.EXCH.64 URZ, [UR6+0xa0], UR4 ;  /* 0x0000a00406ff75b2 */ /* 0x0008e20008000100 */
[----:B------:R4:W1:Y:S01]  /*0a80*/  SYNCS.EXCH.64 URZ, [UR6+0x98], UR8 ;  /* 0x0000980806ff75b2 */ /* 0x0008620008000100 */
[----:B------:R4:W1:Y:S02]  /*0a90*/  SYNCS.EXCH.64 URZ, [UR6+0xa8], UR4 ;  /* 0x0000a80406ff75b2 */ /* 0x0008640008000100 */
[----:B----4-:R-:W-:Y:S01]  /*0aa0*/  NOP ;  /* 0x0000000000007918 */ /* 0x010fe20000000000 */
.L_x_12:
[----:B------:R-:W4:Y:S01]  /*0ab0*/  SHFL.IDX PT, R0, R51, RZ, 0x1f ;  /* 0x00001fff33007589 */ /* 0x000f2200000e0000 */
[----:B------:R-:W-:Y:S01]  /*0ac0*/  NOP ;  /* 0x0000000000007918 */ /* 0x000fe20000000000 */
[----:B----4-:R-:W-:-:S13]  /*0ad0*/  ISETP.NE.AND P1, PT, R0, 0x5, PT ;  /* 0x000000050000780c */ /* 0x010fda0003f25270 */
[----:B------:R-:W-:Y:S05]  /*0ae0*/  @P1 BRA `(.L_x_13) ;  /* 0x0000000000541947 */ /* 0x000fea0003800000 */
[----:B--23--:R-:W-:Y:S01]  /*0af0*/  UMOV UR4, 0x400 ;  /* 0x0000040000047882 */ /* 0x00cfe20000000000 */
        /* <DEDUP_REMOVED lines=14> */
[----:B------:R4:W1:Y:S01]  /*0be0*/  SYNCS.EXCH.64 URZ, [UR4+0xd8], UR8 ;  /* 0x0000d80804ff75b2 */ /* 0x0008620008000100 */
[----:B------:R4:W1:Y:S01]  /*0bf0*/  SYNCS.EXCH.64 URZ, [UR4+0xc0], UR6 ;  /* 0x0000c00604ff75b2 */ /* 0x0008620008000100 */
[----:B------:R4:W1:Y:S01]  /*0c00*/  SYNCS.EXCH.64 URZ, [UR4+0xe0], UR8 ;  /* 0x0000e00804ff75b2 */ /* 0x0008620008000100 */
[----:B------:R4:W1:Y:S01]  /*0c10*/  SYNCS.EXCH.64 URZ, [UR4+0xc8], UR6 ;  /* 0x0000c80604ff75b2 */ /* 0x0008620008000100 */
[----:B------:R4:W1:Y:S02]  /*0c20*/  SYNCS.EXCH.64 URZ, [UR4+0xe8], UR8 ;  /* 0x0000e80804ff75b2 */ /* 0x0008640008000100 */
[----:B----4-:R-:W-:Y:S01]  /*0c30*/  NOP ;  /* 0x0000000000007918 */ /* 0x010fe20000000000 */
.L_x_13:
[----:B------:R-:W4:Y:S01]  /*0c40*/  SHFL.IDX PT, R0, R51, RZ, 0x1f ;  /* 0x00001fff33007589 */ /* 0x000f2200000e0000 */
[----:B------:R-:W-:Y:S01]  /*0c50*/  ISETP.NE.OR P0, PT, RZ, UR25, !P0 ;  /* 0x00000019ff007c0c */ /* 0x000fe2000c705670 */
        /* <DEDUP_REMOVED lines=12> */
[----:B------:R4:W3:Y:S01]  /*0d20*/  SYNCS.EXCH.64 URZ, [UR4+0x100], UR6 ;  /* 0x0001000604ff75b2 */ /* 0x0008e20008000100 */
[----:B------:R4:W1:Y:S01]  /*0d30*/  SYNCS.EXCH.64 URZ, [UR4+0xf8], UR6 ;  /* 0x0000f80604ff75b2 */ /* 0x0008620008000100 */
[----:B------:R4:W1:Y:S02]  /*0d40*/  SYNCS.EXCH.64 URZ, [UR4+0x108], UR6 ;  /* 0x0001080604ff75b2 */ /* 0x0008640008000100 */
[----:B----4-:R-:W-:Y:S01]  /*0d50*/  NOP ;  /* 0x0000000000007918 */ /* 0x010fe20000000000 */
.L_x_14:
[----:B------:R-:W-:Y:S01]  /*0d60*/  VOTEU.ALL UP0, P0 ;  /* 0x0000000000ff7886 */ /* 0x000fe20000000000 */
[----:B--23--:R-:W-:Y:S01]  /*0d70*/  UMOV UR4, 0x20 ;  /* 0x0000002000047882 */ /* 0x00cfe20000000000 */
[----:B------:R-:W2:Y:S01]  /*0d80*/  LDCU UR34, c[0x0][0x36c] ;  /* 0x00006d80ff2277ac */ /* 0x000ea20008000800 */
[----:B------:R-:W-:Y:S01]  /*0d90*/  NOP ;  /* 0x0000000000007918 */ /* 0x000fe20000000000 */
[----:B------:R-:W-:Y:S01]  /*0da0*/  LOP3.LUT R0, R61, 0x1f, RZ, 0xc0, !PT ;  /* 0x0000001f3d007812 */ /* 0x000fe200078ec0ff */
[----:B------:R-:W-:Y:S01]  /*0db0*/  @!UP0 UMOV UR6, 0x400 ;  /* 0x0000040000068882 */ /* 0x000fe20000000000 */
[----:B------:R-:W-:-:S04]  /*0dc0*/  @!UP0 UIADD3 UR4, UPT, UPT, -UR4, 0x100000, URZ ;  /* 0x0010000004048890 */ /* 0x000fc8000fffe1ff */
[----:B------:R-:W-:Y:S02]  /*0dd0*/  @!UP0 USHF.L.U32 UR5, UR4, 0xb, URZ ;  /* 0x0000000b04058899 */ /* 0x000fe400080006ff */
[----:B------:R-:W-:Y:S02]  /*0de0*/  @!UP0 USHF.L.U32 UR4, UR4, 0x1, URZ ;  /* 0x0000000104048899 */ /* 0x000fe400080006ff */
[----:B------:R-:W-:Y:S01]  /*0df0*/  @!UP0 ULEA UR6, UR47, UR6, 0x18 ;  /* 0x000000062f068291 */ /* 0x000fe2000f8ec0ff */
[----:B------:R-:W-:Y:S01]  /*0e00*/  VOTEU.ALL UP0, P0 ;  /* 0x0000000000ff7886 */ /* 0x000fe20000000000 */
[----:B------:R-:W-:Y:S02]  /*0e10*/  UISETP.NE.AND UP6, UPT, UR25, URZ, UPT ;  /* 0x000000ff1900728c */ /* 0x000fe4000bfc5270 */
[----:B--2---:R-:W-:Y:S01]  /*0e20*/  UISETP.EQ.U32.AND UP1, UPT, UR34, 0x1, UPT ;  /* 0x000000012200788c */ /* 0x004fe2000bf22070 */
[----:B------:R-:W2:Y:S07]  /*0e30*/  FENCE.VIEW.ASYNC.S ;  /* 0x00000000000073c6 */ /* 0x000eae0000000000 */
[----:B--2---:R2:W3:Y:S01]  /*0e40*/  @!UP0 SYNCS.EXCH.64 URZ, [UR6+0x110], UR4 ;  /* 0x0001100406ff85b2 */ /* 0x0044e20008000100 */
[----:B------:R-:W-:Y:S05]  /*0e50*/  BRA.U !UP1, `(.L_x_15) ;  /* 0x0000000109087547 */ /* 0x000fea000b800000 */
[----:B-1-3--:R-:W-:Y:S01]  /*0e60*/  UCGABAR_ARV ;  /* 0x00000000000079c7 */ /* 0x00afe20008000000 */
[----:B------:R-:W-:Y:S05]  /*0e70*/  BRA `(.L_x_16) ;  /* 0x0000000000047947 */ /* 0x000fea0003800000 */
.L_x_15:
[----:B-1-3--:R-:W-:Y:S01]  /*0e80*/  NOP ;  /* 0x0000000000007918 */ /* 0x00afe20000000000 */
.L_x_16:
[----:B------:R-:W1:Y:S01]  /*0e90*/  S2UR UR28, SR_CTAID.Y ;  /* 0x00000000001c79c3 */ /* 0x000e620000002600 */
[----:B------:R-:W-:-:S05]  /*0ea0*/  CS2R.32 R52, SR_CgaSize ;  /* 0x0000000000347805 */ /* 0x000fca0000008a00 */
[----:B------:R-:W-:-:S05]  /*0eb0*/  IMAD R52, R52, -0xa0, RZ ;  /* 0xffffff6034347824 */ /* 0x000fca00078e02ff */
[----:B--2---:R-:W-:-:S14]  /*0ec0*/  R2UR UR4, R52 ;  /* 0x00000000340472ca */ /* 0x004fdc00000e0000 */
[----:B------:R-:W2:Y:S01]  /*0ed0*/  LDCU UR4, c[0x0][UR4+0x2b4] ;  /* 0x00005680040477ac */ /* 0x000ea20008000800 */
[----:B------:R-:W-:-:S05]  /*0ee0*/  CS2R.32 R52, SR_CgaSize ;  /* 0x0000000000347805 */ /* 0x000fca0000008a00 */
[----:B------:R-:W-:-:S05]  /*0ef0*/  IMAD R52, R52, -0xa0, RZ ;  /* 0xffffff6034347824 */ /* 0x000fca00078e02ff */
[----:B------:R-:W-:-:S14]  /*0f00*/  R2UR UR5, R52 ;  /* 0x00000000340572ca */ /* 0x000fdc00000e0000 */
[----:B------:R-:W3:Y:S01]  /*0f10*/  LDCU UR5, c[0x0][UR5+0x2b0] ;  /* 0x00005600050577ac */ /* 0x000ee20008000800 */
[----:B------:R-:W4:Y:S01]  /*0f20*/  S2UR UR31, SR_CTAID.X ;  /* 0x00000000001f79c3 */ /* 0x000f220000002500 */
[----:B------:R-:W-:-:S05]  /*0f30*/  CS2R.32 R52, SR_CgaSize ;  /* 0x0000000000347805 */ /* 0x000fca0000008a00 */
[----:B------:R-:W-:-:S05]  /*0f40*/  IMAD R52, R52, -0xa0, RZ ;  /* 0xffffff6034347824 */ /* 0x000fca00078e02ff */
[----:B------:R-:W-:-:S14]  /*0f50*/  R2UR UR8, R52 ;  /* 0x00000000340872ca */ /* 0x000fdc00000e0000 */
[----:B------:R-:W3:Y:S01]  /*0f60*/  LDCU UR8, c[0x0][UR8+0x2a4] ;  /* 0x00005480080877ac */ /* 0x000ee20008000800 */
[----:B------:R-:W-:-:S05]  /*0f70*/  CS2R.32 R52, SR_CgaSize ;  /* 0x0000000000347805 */ /* 0x000fca0000008a00 */
[----:B------:R-:W-:-:S05]  /*0f80*/  IMAD R52, R52, -0xa0, RZ ;  /* 0xffffff6034347824 */ /* 0x000fca00078e02ff */
[----:B------:R-:W-:-:S14]  /*0f90*/  R2UR UR63, R52 ;  /* 0x00000000343f72ca */ /* 0x000fdc00000e0000 */
[----:B------:R-:W3:Y:S01]  /*0fa0*/  LDCU UR63, c[0x0][UR63+0x2a0] ;  /* 0x000054003f3f77ac */ /* 0x000ee20008000800 */
[----:B------:R-:W-:Y:S02]  /*0fb0*/  USHF.R.U32.HI UR12, URZ, 0x1, UR47 ;  /* 0x00000001ff0c7899 */ /* 0x000fe4000801162f */
[----:B------:R-:W-:Y:S02]  /*0fc0*/  USHF.R.U32.HI UR11, URZ, 0x2, UR47 ;  /* 0x00000002ff0b7899 */ /* 0x000fe4000801162f */
[----:B------:R-:W-:Y:S02]  /*0fd0*/  USHF.L.U32 UR27, UR47, 0x9, URZ ;  /* 0x000000092f1b7899 */ /* 0x000fe400080006ff */
[----:B------:R-:W-:Y:S01]  /*0fe0*/  USHF.L.U32 UR26, UR47, 0xa, URZ ;  /* 0x0000000a2f1a7899 */ /* 0x000fe200080006ff */
[----:B-1----:R-:W-:Y:S01]  /*0ff0*/  I2FP.F32.U32 R2, UR28 ;  /* 0x0000001c00027c45 */ /* 0x002fe20008201000 */
[----:B------:R-:W1:Y:S04]  /*1000*/  LDCU UR29, c[0x0][0xb24] ;  /* 0x00016480ff1d77ac */ /* 0x000e680008000800 */
[----:B--2---:R-:W-:Y:S01]  /*1010*/  FMUL R2, R2, UR4 ;  /* 0x0000000402027c20 */ /* 0x004fe20008400000 */
[----:B------:R-:W-:Y:S01]  /*1020*/  ULOP3.LUT UR4, UR48, 0x4, UR47, 0xf8, !UPT ;  /* 0x0000000430047892 */ /* 0x000fe2000f8ef82f */
[----:B----4-:R-:W-:Y:S01]  /*1030*/  I2FP.F32.U32 R3, UR31 ;  /* 0x0000001f00037c45 */ /* 0x010fe20008201000 */
[----:B------:R-:W2:Y:S03]  /*1040*/  LDCU UR45, c[0x0][0xb24] ;  /* 0x00016480ff2d77ac */ /* 0x000ea60008000800 */
[----:B------:R-:W4:Y:S01]  /*1050*/  F2I.U32.TRUNC.NTZ R2, R2 ;  /* 0x0000000200027305 */ /* 0x000f22000020f000 */
[----:B---3--:R-:W-:Y:S01]  /*1060*/  FMUL R3, R3, UR5 ;  /* 0x0000000503037c20 */ /* 0x008fe20008400000 */
[----:B------:R-:W-:-:S02]  /*1070*/  UISETP.GT.U32.AND UP0, UPT, UR4, 0xffff, UPT ;  /* 0x0000ffff0400788c */ /* 0x000fc4000bf04070 */
[----:B------:R-:W-:Y:S02]  /*1080*/  ULOP3.LUT UR5, UR47, 0x3, URZ, 0xc0, !UPT ;  /* 0x000000032f057892 */ /* 0x000fe4000f8ec0ff */
[----:B------:R-:W-:Y:S02]  /*1090*/  USEL UR21, UR4, 0xffff, !UP0 ;  /* 0x0000ffff04157887 */ /* 0x000fe4000c000000 */
[----:B------:R-:W3:Y:S01]  /*10a0*/  F2I.U32.TRUNC.NTZ R3, R3 ;  /* 0x0000000300037305 */ /* 0x000ee2000020f000 */
[----:B------:R-:W-:Y:S01]  /*10b0*/  UISETP.GT.U32.AND UP1, UPT, UR5, 0xffff, UPT ;  /* 0x0000ffff0500788c */ /* 0x000fe2000bf24070 */
[----:B------:R-:W1:Y:S01]  /*10c0*/  LDCU UR33, c[0x0][0xb30] ;  /* 0x00016600ff2177ac */ /* 0x000e620008000800 */
[----:B----4-:R-:W-:Y:S02]  /*10d0*/  R2UR UR7, R2 ;  /* 0x00000000020772ca */ /* 0x010fe400000e0000 */
[----:B------:R-:W-:Y:S01]  /*10e0*/  USEL UR24, UR5, 0xffff, !UP1 ;  /* 0x0000ffff05187887 */ /* 0x000fe2000c800000 */
[----:B------:R-:W-:Y:S01]  /*10f0*/  PRMT R2, RZ, 0x7610, R2 ;  /* 0x00007610ff027816 */ /* 0x000fe20000000002 */
[----:B------:R-:W-:Y:S01]  /*1100*/  UMOV UR13, 0x11 ;  /* 0x00000011000d7882 */ /* 0x000fe20000000000 */
[----:B------:R-:W-:Y:S01]  /*1110*/  UMOV UR14, 0x5 ;  /* 0x00000005000e7882 */ /* 0x000fe20000000000 */
[----:B---3--:R-:W-:-:S02]  /*1120*/  R2UR UR6, R3 ;  /* 0x00000000030672ca */ /* 0x008fc400000e0000 */
[----:B------:R-:W-:-:S05]  /*1130*/  PRMT R3, RZ, 0x7610, R3 ;  /* 0x00007610ff037816 */ /* 0x000fca0000000003 */
[----:B------:R-:W-:-:S04]  /*1140*/  UIADD3 UR4, UPT, UPT, -UR7, URZ, URZ ;  /* 0x000000ff07047290 */ /* 0x000fc8000fffe1ff */
[----:B------:R-:W-:Y:S02]  /*1150*/  UIMAD UR4, UR8, UR4, UR28 ;  /* 0x00000004080472a4 */ /* 0x000fe4000f8e021c */
[----:B------:R-:W-:-:S04]  /*1160*/  UIADD3 UR5, UPT, UPT, -UR6, URZ, URZ ;  /* 0x000000ff06057290 */ /* 0x000fc8000fffe1ff */
[----:B------:R-:W-:Y:S01]  /*1170*/  IMAD.U32 R52, RZ, RZ, UR4 ;  /* 0x00000004ff347e24 */ /* 0x000fe2000f8e00ff */
[----:B------:R-:W-:Y:S01]  /*1180*/  UIMAD UR63, UR63, UR5, UR31 ;  /* 0x000000053f3f72a4 */ /* 0x000fe2000f8e021f */
[----:B-12---:R-:W-:Y:S11]  /*1190*/  BRA.U UP6, `(.L_x_17) ;  /* 0x0000000106687547 */ /* 0x006ff6000b800000 */
[----:B------:R-:W-:Y:S01]  /*11a0*/  R2UR UR15, R52 ;  /* 0x00000000340f72ca */ /* 0x000fe200000e0000 */
[----:B------:R-:W-:Y:S02]  /*11b0*/  ULOP3.LUT UR4, UR63, 0x2, URZ, 0x3c, !UPT ;  /* 0x000000023f047892 */ /* 0x000fe4000f8e3cff */
[----:B------:R-:W-:-:S10]  /*11c0*/  ULOP3.LUT UR10, UR63, 0xfffffffe, URZ, 0xc0, !UPT ;  /* 0xfffffffe3f0a7892 */ /* 0x000fd4000f8ec0ff */
[----:B------:R-:W-:Y:S02]  /*11d0*/  UISETP.NE.AND UP0, UPT, UR15, URZ, UPT ;  /* 0x000000ff0f00728c */ /* 0x000fe4000bf05270 */
[----:B------:R-:W-:Y:S02]  /*11e0*/  UISETP.NE.AND UP2, UPT, UR15, 0x1, UPT ;  /* 0x000000010f00788c */ /* 0x000fe4000bf45270 */
[----:B------:R-:W-:Y:S02]  /*11f0*/  UISETP.GT.U32.AND UP4, UPT, UR63, 0x1, UP0 ;  /* 0x000000013f00788c */ /* 0x000fe40008784070 */
[----:B------:R-:W-:Y:S02]  /*1200*/  UISETP.GT.U32.AND UP3, UPT, UR63, 0x1, UP2 ;  /* 0x000000013f00788c */ /* 0x000fe40009764070 */
[----:B------:R-:W-:Y:S02]  /*1210*/  UISETP.GT.U32.AND UP1, UPT, UR4, 0x1, UP0 ;  /* 0x000000010400788c */ /* 0x000fe40008724070 */
[----:B------:R-:W-:-:S02]  /*1220*/  UISETP.GT.U32.AND UP0, UPT, UR4, 0x1, UP2 ;  /* 0x000000010400788c */ /* 0x000fc40009704070 */
[----:B------:R-:W-:Y:S02]  /*1230*/  USEL UR6, URZ, 0x1, UP4 ;  /* 0x00000001ff067887 */ /* 0x000fe4000a000000 */
[----:B------:R-:W-:Y:S02]  /*1240*/  USEL UR5, URZ, 0x10, UP3 ;  /* 0x00000010ff057887 */ /* 0x000fe40009800000 */
[----:B------:R-:W-:Y:S02]  /*1250*/  USEL UR4, URZ, 0x2, UP4 ;  /* 0x00000002ff047887 */ /* 0x000fe4000a000000 */
[----:B------:R-:W-:Y:S02]  /*1260*/  USEL UR9, URZ, 0x20, UP3 ;  /* 0x00000020ff097887 */ /* 0x000fe40009800000 */
[----:B------:R-:W-:Y:S02]  /*1270*/  USEL UR8, URZ, 0x4, UP1 ;  /* 0x00000004ff087887 */ /* 0x000fe40008800000 */
[----:B------:R-:W-:-:S02]  /*1280*/  UIADD3 UR4, UPT, UPT, UR4, UR5, UR6 ;  /* 0x0000000504047290 */ /* 0x000fc4000fffe006 */
[----:B------:R-:W-:Y:S02]  /*1290*/  USEL UR6, URZ, 0x8, UP1 ;  /* 0x00000008ff067887 */ /* 0x000fe40008800000 */
[----:B------:R-:W-:Y:S02]  /*12a0*/  USEL UR7, URZ, 0x40, UP0 ;  /* 0x00000040ff077887 */ /* 0x000fe40008000000 */
[----:B------:R-:W-:Y:S02]  /*12b0*/  UIADD3 UR5, UPT, UPT, UR8, UR9, UR4 ;  /* 0x0000000908057290 */ /* 0x000fe4000fffe004 */
[----:B------:R-:W-:Y:S02]  /*12c0*/  ULEA UR4, UR15, UR10, 0x2 ;  /* 0x0000000a0f047291 */ /* 0x000fe4000f8e10ff */
[----:B------:R-:W-:Y:S02]  /*12d0*/  USEL UR8, URZ, 0x80, UP0 ;  /* 0x00000080ff087887 */ /* 0x000fe40008000000 */
[----:B------:R-:W-:-:S03]  /*12e0*/  UIADD3 UR5, UPT, UPT, UR6, UR7, UR5 ;  /* 0x0000000706057290 */ /* 0x000fc6000fffe005 */
[----:B------:R-:W-:Y:S01]  /*12f0*/  UMOV UR6, 0x3 ;  /* 0x0000000300067882 */ /* 0x000fe20000000000 */
[----:B------:R-:W-:Y:S02]  /*1300*/  UIADD3 UR5, UPT, UPT, UR5, UR8, URZ ;  /* 0x0000000805057290 */ /* 0x000fe4000fffe0ff */
[----:B------:R-:W-:-:S04]  /*1310*/  USHF.L.U32 UR4, UR6, UR4, URZ ;  /* 0x0000000406047299 */ /* 0x000fc800080006ff */
[----:B------:R-:W-:Y:S02]  /*1320*/  MOV R3, UR5 ;  /* 0x0000000500037c02 */ /* 0x000fe40008000f00 */
[----:B------:R-:W-:-:S07]  /*1330*/  IMAD.U32 R2, RZ, RZ, UR4 ;  /* 0x00000004ff027e24 */ /* 0x000fce000f8e00ff */
.L_x_17:
[----:B------:R-:W1:Y:S01]  /*1340*/  S2UR UR36, SR_CTAID.Z ;  /* 0x00000000002479c3 */ /* 0x000e620000002700 */
[----:B------:R-:W-:Y:S02]  /*1350*/  UISETP.GE.AND UP0, UPT, UR29, 0x1, UPT ;  /* 0x000000011d00788c */ /* 0x000fe4000bf06270 */
[----:B------:R-:W-:Y:S02]  /*1360*/  ULOP3.LUT UR24, UR24, 0xffff, URZ, 0xc0, !UPT ;  /* 0x0000ffff18187892 */ /* 0x000fe4000f8ec0ff */
[----:B------:R-:W-:Y:S02]  /*1370*/  ULOP3.LUT UR21, UR21, 0xffff, URZ, 0xc0, !UPT ;  /* 0x0000ffff15157892 */ /* 0x000fe4000f8ec0ff */
[----:B------:R-:W-:Y:S02]  /*1380*/  UISETP.NE.AND UP3, UPT, UR25, 0x2, UPT ;  /* 0x000000021900788c */ /* 0x000fe4000bf65270 */
[----:B------:R-:W-:Y:S02]  /*1390*/  ULOP3.LUT UR32, UR12, 0x1, URZ, 0xc0, !UPT ;  /* 0x000000010c207892 */ /* 0x000fe4000f8ec0ff */
[----:B------:R-:W-:-:S02]  /*13a0*/  ULOP3.LUT UR44, UR11, 0x1, URZ, 0xc0, !UPT ;  /* 0x000000010b2c7892 */ /* 0x000fc4000f8ec0ff */
[----:B------:R-:W-:Y:S02]  /*13b0*/  ULOP3.LUT UR27, UR27, 0x800, URZ, 0xc0, !UPT ;  /* 0x000008001b1b7892 */ /* 0x000fe4000f8ec0ff */
[----:B------:R-:W-:Y:S02]  /*13c0*/  ULOP3.LUT UR26, UR26, 0x800, URZ, 0xc0, !UPT ;  /* 0x000008001a1a7892 */ /* 0x000fe4000f8ec0ff */
[----:B------:R-:W-:Y:S02]  /*13d0*/  USHF.L.U32 UR24, UR13, UR24, URZ ;  /* 0x000000180d187299 */ /* 0x000fe400080006ff */
[----:B------:R-:W-:Y:S01]  /*13e0*/  USHF.L.U32 UR21, UR14, UR21, URZ ;  /* 0x000000150e157299 */ /* 0x000fe200080006ff */
[----:B------:R-:W-:Y:S01]  /*13f0*/  UMOV UR20, UR31 ;  /* 0x0000001f00147c82 */ /* 0x000fe20008000000 */
[----:B------:R-:W-:Y:S10]  /*1400*/  BRA.U !UP0, `(.L_x_18) ;  /* 0x0000000108d47547 */ /* 0x000ff4000b800000 */
[----:B------:R-:W2:Y:S01]  /*1410*/  LDCU.128 UR12, c[0x0][0xb10] ;  /* 0x00016200ff0c77ac */ /* 0x000ea20008000c00 */
[----:B------:R-:W3:Y:S01]  /*1420*/  LDCU UR6, c[0x0][0x370] ;  /* 0x00006e00ff0677ac */ /* 0x000ee20008000800 */
[----:B------:R-:W4:Y:S01]  /*1430*/  LDCU UR5, c[0x0][0x374] ;  /* 0x00006e80ff0577ac */ /* 0x000f220008000800 */
[----:B------:R-:W1:Y:S01]  /*1440*/  LDCU UR30, c[0x0][0xb0c] ;  /* 0x00016180ff1e77ac */ /* 0x000e620008000800 */
[----:B------:R-:W1:Y:S01]  /*1450*/  LDCU UR4, c[0x0][0xb20] ;  /* 0x00016400ff0477ac */ /* 0x000e620008000800 */
[----:B------:R-:W1:Y:S01]  /*1460*/  LDCU.64 UR8, c[0x0][0xb28] ;  /* 0x00016500ff0877ac */ /* 0x000e620008000a00 */
[----:B--2---:R-:W-:Y:S02]  /*1470*/  UISETP.NE.AND UP0, UPT, UR14, 0x1, UPT ;  /* 0x000000010e00788c */ /* 0x004fe4000bf05270 */
[----:B----4-:R-:W-:Y:S02]  /*1480*/  UIMAD.WIDE.U32 UR10, UR5, UR15, URZ ;  /* 0x0000000f050a72a5 */ /* 0x010fe4000f8e00ff */
[----:B---3--:R-:W-:-:S02]  /*1490*/  UIMAD.WIDE.U32 UR18, UR6, UR12, URZ ;  /* 0x0000000c061272a5 */ /* 0x008fc4000f8e00ff */
[----:B-1----:R-:W-:Y:S02]  /*14a0*/  UISETP.NE.AND UP1, UPT, UR30, 0x1, UPT ;  /* 0x000000011e00788c */ /* 0x002fe4000bf25270 */
[----:B------:R-:W-:Y:S01]  /*14b0*/  UISETP.NE.AND UP2, UPT, UR29, 0x1, UPT ;  /* 0x000000011d00788c */ /* 0x000fe2000bf45270 */
[----:B------:R-:W-:Y:S02]  /*14c0*/  UMOV UR10, UR11 ;  /* 0x0000000b000a7c82 */ /* 0x000fe40008000000 */
[----:B------:R-:W-:Y:S01]  /*14d0*/  UMOV UR18, UR19 ;  /* 0x0000001300127c82 */ /* 0x000fe20008000000 */
[----:B------:R-:W-:Y:S02]  /*14e0*/  @UP0 USHF.R.U32.HI UR5, URZ, UR4, UR10 ;  /* 0x00000004ff050299 */ /* 0x000fe4000801160a */
[----:B------:R-:W-:Y:S02]  /*14f0*/  UIMAD.WIDE.U32 UR22, UR28, UR15, URZ ;  /* 0x0000000f1c1672a5 */ /* 0x000fe4000f8e00ff */
[----:B------:R-:W-:-:S02]  /*1500*/  UIMAD.WIDE.U32 UR10, UR5, UR8, URZ ;  /* 0x00000008050a72a5 */ /* 0x000fc4000f8e00ff */
[----:B------:R-:W-:Y:S02]  /*1510*/  @UP1 USHF.R.U32.HI UR6, URZ, UR13, UR18 ;  /* 0x0000000dff061299 */ /* 0x000fe40008011612 */
[----:B------:R-:W-:Y:S02]  /*1520*/  UIMAD.WIDE.U32 UR16, UR31, UR12, URZ ;  /* 0x0000000c1f1072a5 */ /* 0x000fe4000f8e00ff */
[----:B------:R-:W-:Y:S01]  /*1530*/  UIMAD.WIDE.U32 UR18, UR6, UR8, URZ ;  /* 0x00000008061272a5 */ /* 0x000fe2000f8e00ff */
[----:B------:R-:W-:Y:S01]  /*1540*/  UMOV UR22, UR23 ;  /* 0x0000001700167c82 */ /* 0x000fe20008000000 */
[----:B------:R-:W-:Y:S01]  /*1550*/  UMOV UR10, UR11 ;  /* 0x0000000b000a7c82 */ /* 0x000fe20008000000 */
[----:B------:R-:W-:Y:S02]  /*1560*/  USHF.R.U32.HI UR22, URZ, UR4, UR22 ;  /* 0x00000004ff167299 */ /* 0x000fe40008011616 */
[----:B------:R-:W-:Y:S02]  /*1570*/  @UP2 USHF.R.U32.HI UR5, URZ, UR9, UR10 ;  /* 0x00000009ff052299 */ /* 0x000fe4000801160a */
[----:B------:R-:W-:Y:S01]  /*1580*/  UMOV UR7, UR19 ;  /* 0x0000001300077c82 */ /* 0x000fe20008000000 */
[----:B------:R-:W-:Y:S01]  /*1590*/  UMOV UR16, UR17 ;  /* 0x0000001100107c82 */ /* 0x000fe20008000000 */
[----:B------:R-:W-:-:S02]  /*15a0*/  @UP2 USHF.R.U32.HI UR6, URZ, UR9, UR7 ;  /* 0x00000009ff062299 */ /* 0x000fc40008011607 */
[----:B------:R-:W-:Y:S02]  /*15b0*/  USHF.R.U32.HI UR16, URZ, UR13, UR16 ;  /* 0x0000000dff107299 */ /* 0x000fe40008011610 */
[----:B------:R-:W-:Y:S02]  /*15c0*/  USEL UR4, UR28, UR22, !UP0 ;  /* 0x000000161c047287 */ /* 0x000fe4000c000000 */
[----:B------:R-:W-:Y:S02]  /*15d0*/  UIMAD UR7, UR5, UR29, URZ ;  /* 0x0000001d050772a4 */ /* 0x000fe4000f8e02ff */
[----:B------:R-:W-:Y:S02]  /*15e0*/  USEL UR5, UR31, UR16, !UP1 ;  /* 0x000000101f057287 */ /* 0x000fe4000c800000 */
[----:B------:R-:W-:Y:S02]  /*15f0*/  UIMAD UR12, UR6, UR29, URZ ;  /* 0x0000001d060c72a4 */ /* 0x000fe4000f8e02ff */
[----:B------:R-:W-:-:S02]  /*1600*/  UISETP.GE.AND UP0, UPT, UR4, UR7, UPT ;  /* 0x000000070400728c */ /* 0x000fc4000bf06270 */
[----:B------:R-:W-:Y:S02]  /*1610*/  UIMAD.WIDE.U32 UR10, UR4, UR8, URZ ;  /* 0x00000008040a72a5 */ /* 0x000fe4000f8e00ff */
[----:B------:R-:W-:Y:S02]  /*1620*/  UISETP.GE.OR UP0, UPT, UR5, UR12, UP0 ;  /* 0x0000000c0500728c */ /* 0x000fe40008706670 */
[----:B------:R-:W-:Y:S02]  /*1630*/  UIMAD.WIDE.U32 UR12, UR5, UR8, URZ ;  /* 0x00000008050c72a5 */ /* 0x000fe4000f8e00ff */
[----:B------:R-:W-:Y:S01]  /*1640*/  UIADD3 UR10, UPT, UPT, -UR4, URZ, URZ ;  /* 0x000000ff040a7290 */ /* 0x000fe2000fffe1ff */
[----:B------:R-:W-:Y:S01]  /*1650*/  UMOV UR8, UR11 ;  /* 0x0000000b00087c82 */ /* 0x000fe20008000000 */
[----:B------:R-:W-:Y:S02]  /*1660*/  UIADD3 UR20, UPT, UPT, -UR5, URZ, URZ ;  /* 0x000000ff05147290 */ /* 0x000fe4000fffe1ff */
[----:B------:R-:W-:-:S03]  /*1670*/  USHF.R.U32.HI UR8, URZ, UR9, UR8 ;  /* 0x00000009ff087299 */ /* 0x000fc60008011608 */
[----:B------:R-:W-:Y:S01]  /*1680*/  @!UP0 UMOV UR7, UR13 ;  /* 0x0000000d00078c82 */ /* 0x000fe20008000000 */
[----:B------:R-:W-:Y:S02]  /*1690*/  UIMAD UR28, UR14, UR10, UR28 ;  /* 0x0000000a0e1c72a4 */ /* 0x000fe4000f8e021c */
[----:B------:R-:W-:Y:S02]  /*16a0*/  USEL UR8, UR4, UR8, !UP2 ;  /* 0x0000000804087287 */ /* 0x000fe4000d000000 */
[----:B------:R-:W-:Y:S02]  /*16b0*/  @!UP0 USHF.R.U32.HI UR7, URZ, UR9, UR7 ;  /* 0x00000009ff078299 */ /* 0x000fe40008011607 */
[----:B------:R-:W-:Y:S02]  /*16c0*/  UIADD3 UR9, UPT, UPT, -UR8, URZ, URZ ;  /* 0x000000ff08097290 */ /* 0x000fe4000fffe1ff */
[----:B------:R-:W-:Y:S02]  /*16d0*/  @!UP0 USEL UR7, UR5, UR7, !UP2 ;  /* 0x0000000705078287 */ /* 0x000fe4000d000000 */
[----:B------:R-:W-:-:S02]  /*16e0*/  UIMAD UR9, UR29, UR9, UR4 ;  /* 0x000000091d0972a4 */ /* 0x000fc4000f8e0204 */
[----:B------:R-:W-:Y:S02]  /*16f0*/  @!UP0 UIADD3 UR8, UPT, UPT, UR8, -UR7, URZ ;  /* 0x8000000708088290 */ /* 0x000fe4000fffe0ff */
[----:B------:R-:W-:Y:S02]  /*1700*/  @!UP0 UIMAD UR6, UR9, UR6, UR7 ;  /* 0x00000006090682a4 */ /* 0x000fe4000f8e0207 */
[----:B------:R-:W-:Y:S02]  /*1710*/  @!UP0 UIMAD UR4, UR8, UR29, UR5 ;  /* 0x0000001d080482a4 */ /* 0x000fe4000f8e0205 */
[----:B------:R-:W-:Y:S02]  /*1720*/  UIMAD UR20, UR30, UR20, UR31 ;  /* 0x000000141e1472a4 */ /* 0x000fe4000f8e021f */
[----:B------:R-:W-:Y:S01]  /*1730*/  UIMAD UR28, UR4, UR14, UR28 ;  /* 0x0000000e041c72a4 */ /* 0x000fe2000f8e021c */
[----:B------:R-:W-:Y:S02]  /*1740*/  @!UP0 UMOV UR5, UR6 ;  /* 0x0000000600058c82 */ /* 0x000fe40008000000 */
[----:B------:R-:W-:-:S12]  /*1750*/  UIMAD UR20, UR5, UR30, UR20 ;  /* 0x0000001e051472a4 */ /* 0x000fd8000f8e0214 */
.L_x_18:
[----:B------:R-:W-:-:S09]  /*1760*/  UISETP.NE.AND UP0, UPT, UR33, 0x1, UPT ;  /* 0x000000012100788c */ /* 0x000fd2000bf05270 */
[----:B------:R-:W-:Y:S05]  /*1770*/  BRA.U UP0, `(.L_x_19) ;  /* 0x0000000100447547 */ /* 0x000fea000b800000 */
[----:B------:R-:W2:Y:S01]  /*1780*/  LDCU.128 UR8, c[0x0][0xb10] ;  /* 0x00016200ff0877ac */ /* 0x000ea20008000c00 */
[----:B------:R-:W3:Y:S01]  /*1790*/  LDCU UR12, c[0x0][0xb0c] ;  /* 0x00016180ff0c77ac */ /* 0x000ee20008000800 */
[----:B------:R-:W4:Y:S01]  /*17a0*/  LDCU UR13, c[0x0][0xb20] ;  /* 0x00016400ff0d77ac */ /* 0x000f220008000800 */
[----:B--2---:R-:W-:Y:S02]  /*17b0*/  UIMAD.WIDE.U32 UR6, UR20, UR8, URZ ;  /* 0x00000008140672a5 */ /* 0x004fe4000f8e00ff */
[----:B------:R-:W-:Y:S02]  /*17c0*/  UIMAD.WIDE.U32 UR4, UR28, UR11, URZ ;  /* 0x0000000b1c0472a5 */ /* 0x000fe4000f8e00ff */
[----:B---3--:R-:W-:Y:S02]  /*17d0*/  UISETP.NE.AND UP1, UPT, UR12, 0x1, UPT ;  /* 0x000000010c00788c */ /* 0x008fe4000bf25270 */
[----:B------:R-:W-:Y:S01]  /*17e0*/  UISETP.NE.AND UP0, UPT, UR10, 0x1, UPT ;  /* 0x000000010a00788c */ /* 0x000fe2000bf05270 */
[----:B------:R-:W-:-:S02]  /*17f0*/  UMOV UR6, UR7 ;  /* 0x0000000700067c82 */ /* 0x000fc40008000000 */
[----:B------:R-:W-:Y:S01]  /*1800*/  UMOV UR4, UR5 ;  /* 0x0000000500047c82 */ /* 0x000fe20008000000 */
[----:B------:R-:W-:Y:S02]  /*1810*/  USHF.R.U32.HI UR9, URZ, UR9, UR6 ;  /* 0x00000009ff097299 */ /* 0x000fe40008011606 */
[----:B----4-:R-:W-:Y:S02]  /*1820*/  USHF.R.U32.HI UR4, URZ, UR13, UR4 ;  /* 0x0000000dff047299 */ /* 0x010fe40008011604 */
[----:B------:R-:W-:Y:S02]  /*1830*/  USEL UR5, UR20, UR9, !UP1 ;  /* 0x0000000914057287 */ /* 0x000fe4000c800000 */
[----:B------:R-:W-:-:S04]  /*1840*/  USEL UR4, UR28, UR4, !UP0 ;  /* 0x000000041c047287 */ /* 0x000fc8000c000000 */
[----:B------:R-:W-:Y:S02]  /*1850*/  UIADD3 UR6, UPT, UPT, -UR4, UR5, URZ ;  /* 0x0000000504067290 */ /* 0x000fe4000fffe1ff */
[----:B------:R-:W-:Y:S02]  /*1860*/  UIADD3 UR4, UPT, UPT, UR4, -UR5, URZ ;  /* 0x8000000504047290 */ /* 0x000fe4000fffe0ff */
[----:B------:R-:W-:Y:S02]  /*1870*/  UIMAD UR28, UR6, UR10, UR28 ;  /* 0x0000000a061c72a4 */ /* 0x000fe4000f8e021c */
[----:B------:R-:W-:-:S12]  /*1880*/  UIMAD UR20, UR4, UR12, UR20 ;  /* 0x0000000c041472a4 */ /* 0x000fd8000f8e0214 */
.L_x_19:
[----:B------:R-:W-:-:S09]  /*1890*/  UISETP.EQ.U32.AND UP0, UPT, UR34, 0x1, UPT ;  /* 0x000000012200788c */ /* 0x000fd2000bf02070 */
[----:B------:R-:W-:Y:S05]  /*18a0*/  BRA.U !UP0, `(.L_x_20) ;  /* 0x00000001080c7547 */ /* 0x000fea000b800000 */
[----:B------:R-:W-:Y:S01]  /*18b0*/  UCGABAR_WAIT ;  /* 0x0000000000007dc7 */ /* 0x000fe20008000000 */
[----:B------:R-:W-:Y:S01]  /*18c0*/  CCTL.IVALL ;  /* 0x00000000ff00798f */ /* 0x000fe20002000000 */
[----:B------:R-:W-:Y:S05]  /*18d0*/  BRA `(.L_x_21) ;  /* 0x0000000000047947 */ /* 0x000fea0003800000 */
.L_x_20:
[----:B------:R-:W-:Y:S06]  /*18e0*/  BAR.SYNC.DEFER_BLOCKING 0x0 ;  /* 0x0000000000007b1d */ /* 0x000fec0000010000 */
.L_x_21:
[----:B------:R-:W-:Y:S05]  /*18f0*/  BRA.U UP3, `(.L_x_22) ;  /* 0x0000001503087547 */ /* 0x000fea000b800000 */
[----:B------:R-:W2:Y:S01]  /*1900*/  LDCU UR6, c[0x0][0x38c] ;  /* 0x00007180ff0677ac */ /* 0x000ea20008000800 */
[----:B------:R-:W-:Y:S01]  /*1910*/  PLOP3.LUT P1, PT, PT, PT, UP5, 0x80, 0x8 ;  /* 0x000000000008781c */ /* 0x000fe20003f2f058 */
[----:B------:R-:W-:Y:S01]  /*1920*/  IMAD.MOV.U32 R12, RZ, RZ, 0x1 ;  /* 0x00000001ff0c7424 */ /* 0x000fe200078e00ff */
[----:B------:R-:W-:Y:S01]  /*1930*/  ISETP.NE.AND P2, PT, R0, RZ, P3 ;  /* 0x000000ff0000720c */ /* 0x000fe20001f45270 */
[----:B------:R-:W-:Y:S01]  /*1940*/  USHF.L.U32 UR7, UR31, 0x6, URZ ;  /* 0x000000061f077899 */ /* 0x000fe200080006ff */
[----:B------:R-:W-:Y:S01]  /*1950*/  PLOP3.LUT P1, PT, P1, PT, PT, 0x8, 0x80 ;  /* 0x000000000080781c */ /* 0x000fe20000f2e170 */
[----:B------:R-:W-:Y:S01]  /*1960*/  UISETP.NE.AND UP1, UPT, UR25, URZ, UPT ;  /* 0x000000ff1900728c */ /* 0x000fe2000bf25270 */
[----:B------:R-:W-:Y:S01]  /*1970*/  CS2R R10, SRZ ;  /* 0x00000000000a7805 */ /* 0x000fe2000001ff00 */
[----:B------:R-:W-:Y:S01]  /*1980*/  IMAD.MOV.U32 R9, RZ, RZ, RZ ;  /* 0x000000ffff097224 */ /* 0x000fe200078e00ff */
[----:B------:R-:W3:Y:S01]  /*1990*/  LDCU UR40, c[0x0][0x370] ;  /* 0x00006e00ff2877ac */ /* 0x000ee20008000800 */
[----:B------:R-:W-:Y:S01]  /*19a0*/  IMAD.MOV.U32 R8, RZ, RZ, 0x1 ;  /* 0x00000001ff087424 */ /* 0x000fe200078e00ff */
[----:B------:R-:W-:Y:S01]  /*19b0*/  USEL UR25, UR46, 0x2, UP1 ;  /* 0x000000022e197887 */ /* 0x000fe20008800000 */
[----:B------:R-:W4:Y:S01]  /*19c0*/  LDCU.64 UR30, c[0x0][0x348] ;  /* 0x00006900ff1e77ac */ /* 0x000f220008000a00 */
[----:B--2---:R-:W-:-:S02]  /*19d0*/  UIADD3 UR5, UPT, UPT, UR6, 0x3f, URZ ;  /* 0x0000003f06057890 */ /* 0x004fc4000fffe0ff */
[----:B------:R-:W-:Y:S02]  /*19e0*/  UIADD3 UR49, UPT, UPT, UR6, 0x7e, URZ ;  /* 0x0000007e06317890 */ /* 0x000fe4000fffe0ff */
[----:B------:R-:W-:Y:S01]  /*19f0*/  USHF.R.S32.HI UR4, URZ, 0x1f, UR5 ;  /* 0x0000001fff047899 */ /* 0x000fe20008011405 */
[----:B------:R-:W2:Y:S03]  /*1a00*/  LDCU UR39, c[0x0][0x374] ;  /* 0x00006e80ff2777ac */ /* 0x000ea60008000800 */
[----:B------:R-:W-:Y:S02]  /*1a10*/  ULEA.HI UR4, UR4, UR5, URZ, 0x6 ;  /* 0x0000000504047291 */ /* 0x000fe4000f8f30ff */
[----:B------:R-:W-:Y:S02]  /*1a20*/  ULOP3.LUT UR5, UR7, 0x40, URZ, 0xc0, !UPT ;  /* 0x0000004007057892 */ /* 0x000fe4000f8ec0ff */
[----:B------:R-:W-:-:S02]  /*1a30*/  USHF.R.S32.HI UR42, URZ, 0x6, UR4 ;  /* 0x00000006ff2a7899 */ /* 0x000fc40008011404 */
[----:B------:R-:W-:Y:S02]  /*1a40*/  UIADD3 UR4, UPT, UPT, UR6, -0x1, URZ ;  /* 0xffffffff06047890 */ /* 0x000fe4000fffe0ff */
[----:B------:R-:W-:Y:S02]  /*1a50*/  UISETP.LT.U32.AND UP0, UPT, UR42, 0x4, UPT ;  /* 0x000000042a00788c */ /* 0x000fe4000bf01070 */
[----:B------:R-:W-:Y:S02]  /*1a60*/  UISETP.GE.U32.AND UP2, UPT, UR4, -0x7f, UPT ;  /* 0xffffff810400788c */ /* 0x000fe4000bf46070 */
[----:B------:R-:W-:Y:S02]  /*1a70*/  USEL UR41, UR42, 0x4, UP0 ;  /* 0x000000042a297887 */ /* 0x000fe40008000000 */
[----:B------:R-:W-:Y:S02]  /*1a80*/  ULEA UR48, UR32, UR5, 0x5 ;  /* 0x0000000520307291 */ /* 0x000fe4000f8e28ff */
[----:B------:R-:W-:-:S02]  /*1a90*/  UIADD3 UR4, UPT, UPT, UR41, -0x1, URZ ;  /* 0xffffffff29047890 */ /* 0x000fc4000fffe0ff */
[----:B------:R-:W-:Y:S02]  /*1aa0*/  ULEA UR44, UR44, UR5, 0x5 ;  /* 0x000000052c2c7291 */ /* 0x000fe4000f8e28ff */
[----:B------:R-:W-:Y:S02]  /*1ab0*/  UIADD3 UR46, UPT, UPT, UR42, -UR41, URZ ;  /* 0x800000292a2e7290 */ /* 0x000fe4000fffe0ff */
[----:B------:R-:W-:Y:S01]  /*1ac0*/  @UP2 UIADD3 UR4, UPT, UPT, UR41, URZ, URZ ;  /* 0x000000ff29042290 */ /* 0x000fe2000fffe0ff */
[----:B------:R-:W-:-:S03]  /*1ad0*/  UMOV UR7, URZ ;  /* 0x000000ff00077c82 */ /* 0x000fc60008000000 */
[----:B------:R-:W-:Y:S02]  /*1ae0*/  UIADD3 UR29, UPT, UPT, UR4, 0x1, URZ ;  /* 0x00000001041d7890 */ /* 0x000fe4000fffe0ff */
[----:B--234-:R-:W-:-:S12]  /*1af0*/  UIADD3 UR43, UPT, UPT, -UR4, URZ, URZ ;  /* 0x000000ff042b7290 */ /* 0x01cfd8000fffe1ff */
.L_x_42:
[----:B------:R-:W-:Y:S01]  /*1b00*/  UISETP.NE.AND UP0, UPT, UR47, URZ, UPT ;  /* 0x000000ff2f00728c */ /* 0x000fe2000bf05270 */
[----:B------:R-:W2:Y:S08]  /*1b10*/  S2UR UR47, SR_CgaCtaId ;  /* 0x00000000002f79c3 */ /* 0x000eb00000008800 */
[----:B------:R-:W-:Y:S05]  /*1b20*/  BRA.U UP0, `(.L_x_23) ;  /* 0x0000000100347547 */ /* 0x000fea000b800000 */
[----:B------:R-:W3:Y:S01]  /*1b30*/  S2R R0, SR_CgaCtaId ;  /* 0x0000000000007919 */ /* 0x000ee20000008800 */
[----:B------:R-:W-:-:S04]  /*1b40*/  MOV R2, 0x400 ;  /* 0x0000040000027802 */ /* 0x000fc80000000f00 */
[----:B---3--:R-:W-:Y:S02]  /*1b50*/  LEA R0, R0, R2, 0x18 ;  /* 0x0000000200007211 */ /* 0x008fe400078ec0ff */
[----:B------:R-:W-:-:S03]  /*1b60*/  SHF.L.U32 R2, R8, 0x1f, RZ ;  /* 0x0000001f08027819 */ /* 0x000fc600000006ff */
[----:B------:R-:W-:-:S04]  /*1b70*/  IMAD R0, R9, 0x8, R0 ;  /* 0x0000000809007824 */ /* 0x000fc800078e0200 */
[----:B------:R-:W3:Y:S02]  /*1b80*/  SYNCS.PHASECHK.TRANS64.TRYWAIT P0, [R0+URZ+0x100], R2 ;  /* 0x00010002000075a7 */ /* 0x000ee400080011ff */
[----:B---3--:R-:W-:Y:S05]  /*1b90*/  @!P0 BRA `(.L_x_24) ;  /* 0x0000007000f08947 */ /* 0x008fea0003800000 */
.L_x_149:
[----:B------:R-:W-:Y:S01]  /*1ba0*/  VIADD R9, R9, 0x1 ;  /* 0x0000000109097836 */ /* 0x000fe20000000000 */
[----:B------:R3:W-:Y:S04]  /*1bb0*/  SYNCS.ARRIVE.TRANS64.A1T0 RZ, [R0+URZ+0xf0], RZ ;  /* 0x0000f0ff00ff79a7 */ /* 0x0007e800081000ff */
[----:B------:R-:W-:-:S04]  /*1bc0*/  ISETP.NE.AND P0, PT, R9, 0x2, PT ;  /* 0x000000020900780c */ /* 0x000fc80003f05270 */
[----:B------:R-:W-:Y:S02]  /*1bd0*/  SEL R9, R9, RZ, P0 ;  /* 0x000000ff09097207 */ /* 0x000fe40000000000 */
[----:B---3--:R-:W-:-:S04]  /*1be0*/  SEL R0, RZ, 0x1, P0 ;  /* 0x00000001ff007807 */ /* 0x008fc80000000000 */
[----:B------:R-:W-:-:S07]  /*1bf0*/  LOP3.LUT R8, R8, R0, RZ, 0x3c, !PT ;  /* 0x0000000008087212 */ /* 0x000fce00078e3cff */
.L_x_23:
[----:B------:R-:W-:Y:S01]  /*1c00*/  UMOV UR6, 0x400 ;  /* 0x0000040000067882 */ /* 0x000fe20000000000 */
[----:B------:R-:W-:Y:S01]  /*1c10*/  SHF.L.U32 R0, R12, 0x1f, RZ ;  /* 0x0000001f0c007819 */ /* 0x000fe200000006ff */
[----:B--2---:R-:W-:Y:S02]  /*1c20*/  ULEA UR6, UR47, UR6, 0x18 ;  /* 0x000000062f067291 */ /* 0x004fe4000f8ec0ff */
[----:B------:R-:W-:Y:S02]  /*1c30*/  UISETP.GE.U32.AND UP0, UPT, UR49, 0x7f, UPT ;  /* 0x0000007f3100788c */ /* 0x000fe4000bf06070 */
[----:B------:R-:W-:Y:S02]  /*1c40*/  ULEA UR4, UR7, UR6, 0x3 ;  /* 0x0000000607047291 */ /* 0x000fe4000f8e18ff */
[----:B------:R-:W-:Y:S01]  /*1c50*/  ULEA UR11, UR28, UR48, 0x7 ;  /* 0x000000301c0b7291 */ /* 0x000fe2000f8e38ff */
[----:B------:R-:W-:-:S06]  /*1c60*/  UMOV UR13, URZ ;  /* 0x000000ff000d7c82 */ /* 0x000fcc0008000000 */
[----:B------:R2:W3:Y:S01]  /*1c70*/  SYNCS.PHASECHK.TRANS64.TRYWAIT P0, [UR4+0x20], R0 ;  /* 0x00002000ff0075a7 */ /* 0x0004e20008001104 */
[----:B------:R-:W-:-:S04]  /*1c80*/  ULEA.HI UR4, UR20, UR20, URZ, 0x1 ;  /* 0x0000001414047291 */ /* 0x000fc8000f8f08ff */
[----:B------:R-:W-:-:S04]  /*1c90*/  USHF.L.U32 UR4, UR4, 0x6, URZ ;  /* 0x0000000604047899 */ /* 0x000fc800080006ff */
[----:B------:R-:W-:-:S04]  /*1ca0*/  ULOP3.LUT UR35, UR4, 0xffffff80, URZ, 0xc0, !UPT ;  /* 0xffffff8004237892 */ /* 0x000fc8000f8ec0ff */
[----:B------:R-:W-:Y:S01]  /*1cb0*/  UIADD3 UR35, UPT, UPT, UR44, UR35, URZ ;  /* 0x000000232c237290 */ /* 0x000fe2000fffe0ff */
[----:B------:R-:W-:Y:S11]  /*1cc0*/  BRA.U !UP0, `(.L_x_25) ;  /* 0x0000000108d47547 */ /* 0x000ff6000b800000 */
[----:B------:R-:W-:Y:S01]  /*1cd0*/  UMOV UR18, UR43 ;  /* 0x0000002b00127c82 */ /* 0x000fe20008000000 */
[----:B------:R-:W-:Y:S01]  /*1ce0*/  UMOV UR4, UR7 ;  /* 0x0000000700047c82 */ /* 0x000fe20008000000 */
[----:B------:R-:W-:-:S05]  /*1cf0*/  UMOV UR34, URZ ;  /* 0x000000ff00227c82 */ /* 0x000fca0008000000 */
.L_x_31:
[----:B------:R-:W-:Y:S01]  /*1d00*/  ULEA UR33, UR4, UR6, 0x3 ;  /* 0x0000000604217291 */ /* 0x000fe2000f8e18ff */
[----:B------:R-:W-:Y:S01]  /*1d10*/  @P3 MOV R2, 0x8000 ;  /* 0x0000800000023802 */ /* 0x000fe20000000f00 */
[----:B-1-3--:R-:W-:Y:S10]  /*1d20*/  @P0 BRA `(.L_x_26) ;  /* 0x00000000000c0947 */ /* 0x00aff40003800000 */
[----:B------:R-:W-:-:S04]  /*1d30*/  SHF.L.U32 R3, R12, 0x1f, RZ ;  /* 0x0000001f0c037819 */ /* 0x000fc800000006ff */
[----:B------:R-:W3:Y:S02]  /*1d40*/  SYNCS.PHASECHK.TRANS64.TRYWAIT P0, [UR33+0x20], R3 ;  /* 0x00002003ff0075a7 */ /* 0x000ee40008001121 */
[----:B---3--:R-:W-:Y:S05]  /*1d50*/  @!P0 BRA `(.L_x_27) ;  /* 0x0000007000948947 */ /* 0x008fea0003800000 */
.L_x_26:
[----:B------:R3:W-:Y:S01]  /*1d60*/  @P3 SYNCS.ARRIVE.TRANS64 RZ, [UR33], R2 ;  /* 0x00000002ffff39a7 */ /* 0x0007e20008000021 */
[----:B------:R-:W-:Y:S02]  /*1d70*/  ULOP3.LUT UR5, UR25, 0x2, URZ, 0xfc, !UPT ;  /* 0x0000000219057892 */ /* 0x000fe4000f8efcff */
[----:B------:R-:W-:Y:S02]  /*1d80*/  UIADD3 UR18, UPT, UPT, UR18, 0x1, URZ ;  /* 0x0000000112127890 */ /* 0x000fe4000fffe0ff */
[----:B------:R-:W-:Y:S02]  /*1d90*/  UISETP.NE.AND UP0, UPT, UR5, 0x2, UPT ;  /* 0x000000020500788c */ /* 0x000fe4000bf05270 */
[----:B------:R-:W-:-:S07]  /*1da0*/  UISETP.NE.AND UP2, UPT, UR18, 0x1, UPT ;  /* 0x000000011200788c */ /* 0x000fce000bf45270 */
[----:B------:R-:W-:Y:S05]  /*1db0*/  BRA.U UP0, `(.L_x_28) ;  /* 0x0000000100047547 */ /* 0x000fea000b800000 */
[----:B-1----:R-:W-:Y:S05]  /*1dc0*/  BPT.TRAP 0x1 ;  /* 0x000000040000795c */ /* 0x002fea0000300000 */
.L_x_28:
[----:B------:R-:W-:Y:S04]  /*1dd0*/  BSSY.RECONVERGENT B0, `(.L_x_29) ;  /* 0x0000003000007945 */ /* 0x000fe80003800200 */
[----:B------:R-:W-:Y:S05]  /*1de0*/  @!P2 BRA `(.L_x_30) ;  /* 0x000000000004a947 */ /* 0x000fea0003800000 */
[----:B-1----:R-:W-:Y:S05]  /*1df0*/  BPT.TRAP 0x1 ;  /* 0x000000040000795c */ /* 0x002fea0000300000 */
.L_x_30:
[----:B-1----:R-:W-:Y:S05]  /*1e00*/  BSYNC.RECONVERGENT B0 ;  /* 0x0000000000007941 */ /* 0x002fea0003800200 */
.L_x_29:
[----:B------:R-:W-:Y:S02]  /*1e10*/  UIADD3 UR5, UPT, UPT, UR4, 0x1, URZ ;  /* 0x0000000104057890 */ /* 0x000fe4000fffe0ff */
[----:B------:R-:W-:Y:S02]  /*1e20*/  USHF.L.U32 UR4, UR4, 0xc, URZ ;  /* 0x0000000c04047899 */ /* 0x000fe400080006ff */
[----:B------:R-:W-:Y:S02]  /*1e30*/  UISETP.NE.AND UP0, UPT, UR5, 0x4, UPT ;  /* 0x000000040500788c */ /* 0x000fe4000bf05270 */
[----:B------:R-:W-:Y:S02]  /*1e40*/  ULOP3.LUT UR32, UR27, UR4, URZ, 0xfc, !UPT ;  /* 0x000000041b207292 */ /* 0x000fe4000f8efcff */
[----:B------:R-:W-:Y:S02]  /*1e50*/  USEL UR8, URZ, 0x1, UP0 ;  /* 0x00000001ff087887 */ /* 0x000fe40008000000 */
[----:B------:R-:W-:-:S02]  /*1e60*/  USEL UR7, UR5, URZ, UP0 ;  /* 0x000000ff05077287 */ /* 0x000fc40008000000 */
[----:B------:R-:W-:Y:S02]  /*1e70*/  UIADD3 UR16, UP1, UPT, UR30, 0x80, URZ ;  /* 0x000000801e107890 */ /* 0x000fe4000ff3e0ff */
[----:B------:R-:W-:Y:S01]  /*1e80*/  ULEA UR5, UR7, UR6, 0x3 ;  /* 0x0000000607057291 */ /* 0x000fe2000f8e18ff */
[----:B------:R-:W-:Y:S01]  /*1e90*/  LOP3.LUT R12, R12, UR8, RZ, 0x3c, !PT ;  /* 0x000000080c0c7c12 */ /* 0x000fe2000f8e3cff */
[----:B------:R-:W-:Y:S02]  /*1ea0*/  ULOP3.LUT UR8, UR26, UR4, URZ, 0xfc, !UPT ;  /* 0x000000041a087292 */ /* 0x000fe4000f8efcff */
[----:B------:R-:W-:Y:S01]  /*1eb0*/  ULEA UR32, UR32, UR6, 0x1 ;  /* 0x0000000620207291 */ /* 0x000fe2000f8e08ff */
[----:B--2---:R-:W-:Y:S01]  /*1ec0*/  SHF.L.U32 R0, R12, 0x1f, RZ ;  /* 0x0000001f0c007819 */ /* 0x004fe200000006ff */
[----:B------:R-:W-:Y:S02]  /*1ed0*/  UIADD3 UR14, UP0, UPT, UR30, 0x180, URZ ;  /* 0x000001801e0e7890 */ /* 0x000fe4000ff1e0ff */
[----:B------:R-:W-:Y:S01]  /*1ee0*/  ULEA UR8, UR8, UR6, 0x1 ;  /* 0x0000000608087291 */ /* 0x000fe2000f8e08ff */
[----:B------:R4:W1:Y:S01]  /*1ef0*/  SYNCS.PHASECHK.TRANS64.TRYWAIT P0, [UR5+0x20], R0 ;  /* 0x00002000ff0075a7 */ /* 0x0008620008001105 */
[----:B------:R-:W-:-:S02]  /*1f00*/  ULOP3.LUT UR33, UR33, 0xfefffff8, URZ, 0xc0, !UPT ;  /* 0xfefffff821217892 */ /* 0x000fc4000f8ec0ff */
[----:B------:R-:W-:Y:S02]  /*1f10*/  UIADD3.X UR17, UPT, UPT, URZ, UR31, URZ, UP1, !UPT ;  /* 0x0000001fff117290 */ /* 0x000fe40008ffe4ff */
[----:B------:R-:W-:Y:S02]  /*1f20*/  UIADD3 UR32, UPT, UPT, UR32, 0x4300, URZ ;  /* 0x0000430020207890 */ /* 0x000fe4000fffe0ff */
[----:B------:R-:W-:Y:S02]  /*1f30*/  UPRMT UR5, URZ, 0x5410, UR24 ;  /* 0x00005410ff057896 */ /* 0x000fe40008000018 */
[----:B------:R-:W-:Y:S02]  /*1f40*/  UIADD3 UR8, UPT, UPT, UR8, 0xc300, URZ ;  /* 0x0000c30008087890 */ /* 0x000fe4000fffe0ff */
[----:B------:R-:W-:Y:S02]  /*1f50*/  UIADD3.X UR15, UPT, UPT, URZ, UR31, URZ, UP0, !UPT ;  /* 0x0000001fff0f7290 */ /* 0x000fe400087fe4ff */
[----:B------:R-:W-:Y:S01]  /*1f60*/  UPRMT UR4, URZ, 0x5410, UR21 ;  /* 0x00005410ff047896 */ /* 0x000fe20008000015 */
[----:B------:R-:W-:Y:S01]  /*1f70*/  UMOV UR22, 0x0 ;  /* 0x0000000000167882 */ /* 0x000fe20000000000 */
[----:B------:R-:W-:Y:S01]  /*1f80*/  UMOV UR23, 0x10000000 ;  /* 0x1000000000177882 */ /* 0x000fe20000000000 */
[----:B------:R-:W-:Y:S01]  /*1f90*/  UMOV UR10, UR34 ;  /* 0x00000022000a7c82 */ /* 0x000fe20008000000 */
[----:B------:R-:W-:Y:S01]  /*1fa0*/  UMOV UR12, UR36 ;  /* 0x00000024000c7c82 */ /* 0x000fe20008000000 */
[----:B------:R-:W-:Y:S01]  /*1fb0*/  UMOV UR9, UR33 ;  /* 0x0000002100097c82 */ /* 0x000fe20008000000 */
[----:B------:R2:W-:Y:S01]  /*1fc0*/  UTMALDG.3D.MULTICAST.2CTA [UR32], [UR16], UR5, desc[UR22] ;  /* 0x00001620100073b4 */ /* 0x0005e20008211805 */
[----:B------:R-:W-:-:S02]  /*1fd0*/  UMOV UR13, UR29 ;  /* 0x0000001d000d7c82 */ /* 0x000fc40008000000 */
[----:B------:R3:W-:Y:S01]  /*1fe0*/  UTMALDG.3D.MULTICAST.2CTA [UR8], [UR14], UR4, desc[UR22] ;  /* 0x000016080e0073b4 */ /* 0x0007e20008211804 */
[----:B--2---:R-:W-:Y:S01]  /*1ff0*/  UIADD3 UR34, UPT, UPT, UR34, 0x40, URZ ;  /* 0x0000004022227890 */ /* 0x004fe2000fffe0ff */
[----:B---3--:R-:W-:Y:S01]  /*2000*/  UMOV UR4, UR7 ;  /* 0x0000000700047c82 */ /* 0x008fe20008000000 */
[----:B----4-:R-:W-:Y:S10]  /*2010*/  BRA.U UP2, `(.L_x_31) ;  /* 0xfffffffd02387547 */ /* 0x010ff4000b83ffff */
.L_x_25:
[----:B------:R-:W-:Y:S01]  /*2020*/  ULEA UR4, UR7, UR6, 0x3 ;  /* 0x0000000607047291 */ /* 0x000fe2000f8e18ff */
[----:B--2---:R-:W-:Y:S01]  /*2030*/  SHF.L.U32 R0, R12, 0x1f, RZ ;  /* 0x0000001f0c007819 */ /* 0x004fe200000006ff */
[----:B------:R-:W-:Y:S01]  /*2040*/  @!P1 SYNCS.ARRIVE.TRANS64.A1T0 RZ, [UR6+0x88], RZ ;  /* 0x000088ffffff99a7 */ /* 0x000fe20008100006 */
[----:B------:R-:W-:-:S06]  /*2050*/  UISETP.GT.AND UP0, UPT, UR42, UR41, UPT ;  /* 0x000000292a00728c */ /* 0x000fcc000bf04270 */
[----:B-1-3--:R1:W2:Y:S03]  /*2060*/  SYNCS.PHASECHK.TRANS64.TRYWAIT P0, [UR4+0x20], R0 ;  /* 0x00002000ff0075a7 */ /* 0x00a2a60008001104 */
[----:B------:R-:W-:Y:S05]  /*2070*/  BRA.U !UP0, `(.L_x_32) ;  /* 0x0000000108d47547 */ /* 0x000fea000b800000 */
[----:B------:R-:W-:Y:S01]  /*2080*/  UIADD3 UR28, UPT, UPT, UR46, UR13, URZ ;  /* 0x0000000d2e1c7290 */ /* 0x000fe2000fffe0ff */
[----:B------:R-:W-:-:S11]  /*2090*/  UMOV UR4, UR7 ;  /* 0x0000000700047c82 */ /* 0x000fd60008000000 */
.L_x_38:
[----:B------:R-:W-:Y:S01]  /*20a0*/  ULEA UR17, UR4, UR6, 0x3 ;  /* 0x0000000604117291 */ /* 0x000fe2000f8e18ff */
[----:B--2---:R-:W-:Y:S01]  /*20b0*/  @P3 MOV R2, 0x8000 ;  /* 0x0000800000023802 */ /* 0x004fe20000000f00 */
[----:B--2-4-:R-:W-:Y:S10]  /*20c0*/  @P0 BRA `(.L_x_33) ;  /* 0x00000000000c0947 */ /* 0x014ff40003800000 */
[----:B------:R-:W-:-:S04]  /*20d0*/  SHF.L.U32 R3, R12, 0x1f, RZ ;  /* 0x0000001f0c037819 */ /* 0x000fc800000006ff */
[----:B------:R-:W2:Y:S02]  /*20e0*/  SYNCS.PHASECHK.TRANS64.TRYWAIT P0, [UR17+0x20], R3 ;  /* 0x00002003ff0075a7 */ /* 0x000ea40008001111 */
[----:B--2---:R-:W-:Y:S05]  /*20f0*/  @!P0 BRA `(.L_x_34) ;  /* 0x0000006c00c48947 */ /* 0x004fea0003800000 */
.L_x_33:
[----:B------:R2:W-:Y:S01]  /*2100*/  @P3 SYNCS.ARRIVE.TRANS64 RZ, [UR17], R2 ;  /* 0x00000002ffff39a7 */ /* 0x0005e20008000011 */
[----:B------:R-:W-:-:S04]  /*2110*/  ULOP3.LUT UR5, UR25, 0x2, URZ, 0xfc, !UPT ;  /* 0x0000000219057892 */ /* 0x000fc8000f8efcff */
[----:B------:R-:W-:-:S09]  /*2120*/  UISETP.NE.AND UP0, UPT, UR5, 0x2, UPT ;  /* 0x000000020500788c */ /* 0x000fd2000bf05270 */
[----:B------:R-:W-:Y:S05]  /*2130*/  BRA.U UP0, `(.L_x_35) ;  /* 0x0000000100047547 */ /* 0x000fea000b800000 */
[----:B------:R-:W-:Y:S05]  /*2140*/  BPT.TRAP 0x1 ;  /* 0x000000040000795c */ /* 0x000fea0000300000 */
.L_x_35:
[----:B------:R-:W-:Y:S04]  /*2150*/  BSSY.RECONVERGENT B0, `(.L_x_36) ;  /* 0x0000003000007945 */ /* 0x000fe80003800200 */
[----:B------:R-:W-:Y:S05]  /*2160*/  @!P2 BRA `(.L_x_37) ;  /* 0x000000000004a947 */ /* 0x000fea0003800000 */
[----:B------:R-:W-:Y:S05]  /*2170*/  BPT.TRAP 0x1 ;  /* 0x000000040000795c */ /* 0x000fea0000300000 */
.L_x_37:
[----:B------:R-:W-:Y:S05]  /*2180*/  BSYNC.RECONVERGENT B0 ;  /* 0x0000000000007941 */ /* 0x000fea0003800200 */
.L_x_36:
[----:B------:R-:W-:Y:S02]  /*2190*/  UIADD3 UR5, UPT, UPT, UR4, 0x1, URZ ;  /* 0x0000000104057890 */ /* 0x000fe4000fffe0ff */
[----:B------:R-:W-:Y:S02]  /*21a0*/  USHF.L.U32 UR4, UR4, 0xc, URZ ;  /* 0x0000000c04047899 */ /* 0x000fe400080006ff */
[----:B------:R-:W-:Y:S02]  /*21b0*/  UISETP.NE.AND UP0, UPT, UR5, 0x4, UPT ;  /* 0x000000040500788c */ /* 0x000fe4000bf05270 */
[----:B------:R-:W-:Y:S02]  /*21c0*/  USHF.L.U32 UR18, UR13, 0x6, URZ ;  /* 0x000000060d127899 */ /* 0x000fe400080006ff */
[----:B------:R-:W-:Y:S02]  /*21d0*/  USEL UR8, URZ, 0x1, UP0 ;  /* 0x00000001ff087887 */ /* 0x000fe40008000000 */
[----:B------:R-:W-:-:S02]  /*21e0*/  USEL UR7, UR5, URZ, UP0 ;  /* 0x000000ff05077287 */ /* 0x000fc40008000000 */
[----:B------:R-:W-:Y:S02]  /*21f0*/  UIADD3 UR22, UP0, UPT, UR30, 0x180, URZ ;  /* 0x000001801e167890 */ /* 0x000fe4000ff1e0ff */
[----:B------:R-:W-:Y:S01]  /*2200*/  ULEA UR5, UR7, UR6, 0x3 ;  /* 0x0000000607057291 */ /* 0x000fe2000f8e18ff */
[----:B------:R-:W-:Y:S01]  /*2210*/  LOP3.LUT R12, R12, UR8, RZ, 0x3c, !PT ;  /* 0x000000080c0c7c12 */ /* 0x000fe2000f8e3cff */
[----:B------:R-:W-:Y:S02]  /*2220*/  UIADD3 UR13, UPT, UPT, UR13, 0x1, URZ ;  /* 0x000000010d0d7890 */ /* 0x000fe4000fffe0ff */
[----:B------:R-:W-:Y:S01]  /*2230*/  UIADD3 UR14, UP1, UPT, UR30, 0x80, URZ ;  /* 0x000000801e0e7890 */ /* 0x000fe2000ff3e0ff */
[----:B-1----:R-:W-:Y:S01]  /*2240*/  SHF.L.U32 R0, R12, 0x1f, RZ ;  /* 0x0000001f0c007819 */ /* 0x002fe200000006ff */
[----:B------:R-:W-:Y:S02]  /*2250*/  UIADD3.X UR23, UPT, UPT, URZ, UR31, URZ, UP0, !UPT ;  /* 0x0000001fff177290 */ /* 0x000fe400087fe4ff */
[----:B------:R-:W-:Y:S01]  /*2260*/  UISETP.NE.AND UP0, UPT, UR13, UR28, UPT ;  /* 0x0000001c0d00728c */ /* 0x000fe2000bf05270 */
[----:B------:R3:W4:Y:S01]  /*2270*/  SYNCS.PHASECHK.TRANS64.TRYWAIT P0, [UR5+0x20], R0 ;  /* 0x00002000ff0075a7 */ /* 0x0007220008001105 */
[----:B------:R-:W-:-:S02]  /*2280*/  ULOP3.LUT UR5, UR27, UR4, URZ, 0xfc, !UPT ;  /* 0x000000041b057292 */ /* 0x000fc4000f8efcff */
[----:B------:R-:W-:Y:S02]  /*2290*/  ULOP3.LUT UR4, UR26, UR4, URZ, 0xfc, !UPT ;  /* 0x000000041a047292 */ /* 0x000fe4000f8efcff */
[----:B------:R-:W-:Y:S02]  /*22a0*/  ULEA UR5, UR5, UR6, 0x1 ;  /* 0x0000000605057291 */ /* 0x000fe4000f8e08ff */
[----:B------:R-:W-:Y:S02]  /*22b0*/  ULEA UR4, UR4, UR6, 0x1 ;  /* 0x0000000604047291 */ /* 0x000fe4000f8e08ff */
[----:B------:R-:W-:Y:S02]  /*22c0*/  UIADD3 UR16, UPT, UPT, UR5, 0x4300, URZ ;  /* 0x0000430005107890 */ /* 0x000fe4000fffe0ff */
[----:B------:R-:W-:Y:S02]  /*22d0*/  ULOP3.LUT UR17, UR17, 0xfefffff8, URZ, 0xc0, !UPT ;  /* 0xfefffff811117892 */ /* 0x000fe4000f8ec0ff */
[----:B------:R-:W-:-:S02]  /*22e0*/  UIADD3.X UR15, UPT, UPT, URZ, UR31, URZ, UP1, !UPT ;  /* 0x0000001fff0f7290 */ /* 0x000fc40008ffe4ff */
[----:B------:R-:W-:Y:S02]  /*22f0*/  UPRMT UR5, URZ, 0x5410, UR24 ;  /* 0x00005410ff057896 */ /* 0x000fe40008000018 */
[----:B------:R-:W-:Y:S02]  /*2300*/  UIADD3 UR8, UPT, UPT, UR4, 0xc300, URZ ;  /* 0x0000c30004087890 */ /* 0x000fe4000fffe0ff */
[----:B------:R-:W-:Y:S01]  /*2310*/  UPRMT UR4, URZ, 0x5410, UR21 ;  /* 0x00005410ff047896 */ /* 0x000fe20008000015 */
[----:B------:R-:W-:Y:S01]  /*2320*/  UMOV UR32, 0x0 ;  /* 0x0000000000207882 */ /* 0x000fe20000000000 */
[----:B------:R-:W-:Y:S01]  /*2330*/  UMOV UR33, 0x10000000 ;  /* 0x1000000000217882 */ /* 0x000fe20000000000 */
[----:B------:R-:W-:Y:S01]  /*2340*/  UMOV UR19, UR35 ;  /* 0x0000002300137c82 */ /* 0x000fe20008000000 */
[----:B------:R-:W-:Y:S01]  /*2350*/  UMOV UR20, UR36 ;  /* 0x0000002400147c82 */ /* 0x000fe20008000000 */
[----:B------:R-:W-:Y:S01]  /*2360*/  UMOV UR12, UR36 ;  /* 0x00000024000c7c82 */ /* 0x000fe20008000000 */
[----:B------:R-:W-:Y:S01]  /*2370*/  UMOV UR9, UR17 ;  /* 0x0000001100097c82 */ /* 0x000fe20008000000 */
[----:B------:R-:W-:Y:S01]  /*2380*/  UMOV UR10, UR18 ;  /* 0x00000012000a7c82 */ /* 0x000fe20008000000 */
[----:B------:R-:W-:Y:S01]  /*2390*/  UTMALDG.3D.MULTICAST.2CTA [UR16], [UR14], UR5, desc[UR32] ;  /* 0x000020100e0073b4 */ /* 0x000fe20008211805 */
[----:B------:R1:W-:Y:S02]  /*23a0*/  UTMALDG.3D.MULTICAST.2CTA [UR8], [UR22], UR4, desc[UR32] ;  /* 0x00002008160073b4 */ /* 0x0003e40008211804 */
[----:B-1----:R-:W-:Y:S01]  /*23b0*/  UMOV UR4, UR7 ;  /* 0x0000000700047c82 */ /* 0x002fe20008000000 */
[----:B---3--:R-:W-:Y:S05]  /*23c0*/  BRA.U UP0, `(.L_x_38) ;  /* 0xfffffffd00347547 */ /* 0x008fea000b83ffff */
.L_x_32:
[C---:B------:R-:W-:Y:S01]  /*23d0*/  LEA R3, R11.reuse, UR6, 0x3 ;  /* 0x000000060b037c11 */ /* 0x040fe2000f8e18ff */
[----:B------:R-:W-:Y:S01]  /*23e0*/  NOP ;  /* 0x0000000000007918 */ /* 0x000fe20000000000 */
[----:B-1----:R-:W-:Y:S02]  /*23f0*/  SHF.L.U32 R0, R10, 0x1f, RZ ;  /* 0x0000001f0a007819 */ /* 0x002fe400000006ff */
[----:B------:R-:W-:Y:S02]  /*2400*/  LEA R4, R11, UR6, 0x4 ;  /* 0x000000060b047c11 */ /* 0x000fe4000f8e20ff */
[----:B--2-4-:R-:W1:Y:S02]  /*2410*/  SYNCS.PHASECHK.TRANS64.TRYWAIT P0, [R3+URZ+0x90], R0 ;  /* 0x00009000030075a7 */ /* 0x014e6400080011ff */
[----:B-1----:R-:W-:Y:S05]  /*2420*/  @!P0 BRA `(.L_x_39) ;  /* 0x0000006c00108947 */ /* 0x002fea0003800000 */
.L_x_152:
[----:B------:R-:W2:Y:S01]  /*2430*/  LDS.128 R4, [R4+0x120] ;  /* 0x0001200004047984 */ /* 0x000ea20000000c00 */
[----:B------:R-:W-:Y:S01]  /*2440*/  UISETP.GE.AND UP0, UPT, UR45, 0x1, UPT ;  /* 0x000000012d00788c */ /* 0x000fe2000bf06270 */
[----:B------:R-:W-:Y:S01]  /*2450*/  @!PT LDS RZ, [RZ] ;  /* 0x00000000fffff984 */ /* 0x000fe20000000800 */
[----:B------:R-:W-:Y:S01]  /*2460*/  @!PT LDS RZ, [RZ] ;  /* 0x00000000fffff984 */ /* 0x000fe20000000800 */
[----:B------:R-:W-:Y:S01]  /*2470*/  @!PT LDS RZ, [RZ] ;  /* 0x00000000fffff984 */ /* 0x000fe20000000800 */
[----:B------:R-:W-:Y:S01]  /*2480*/  @!PT LDS RZ, [RZ] ;  /* 0x00000000fffff984 */ /* 0x000fe20000000800 */
[----:B------:R3:W-:Y:S06]  /*2490*/  MEMBAR.ALL.CTA ;  /* 0x0000000000007992 */ /* 0x0007ec0000008000 */
[----:B---3--:R-:W3:Y:S01]  /*24a0*/  FENCE.VIEW.ASYNC.S ;  /* 0x00000000000073c6 */ /* 0x008ee20000000000 */
[----:B--2---:R-:W-:-:S13]  /*24b0*/  LOP3.LUT P0, RZ, R6, 0x1, RZ, 0xc0, !PT ;  /* 0x0000000106ff7812 */ /* 0x004fda000780c0ff */
[----:B---3--:R-:W-:Y:S01]  /*24c0*/  VOTEU.ANY UP1, P0 ;  /* 0x0000000000ff7886 */ /* 0x008fe20000020100 */
[----:B------:R-:W-:-:S13]  /*24d0*/  PLOP3.LUT P0, PT, PT, PT, UP1, 0x80, 0x8 ;  /* 0x000000000008781c */ /* 0x000fda0003f0f018 */
[----:B-1----:R-:W-:Y:S02]  /*24e0*/  @P0 LOP3.LUT R0, R5, 0xffff, RZ, 0xc0, !PT ;  /* 0x0000ffff05000812 */ /* 0x002fe400078ec0ff */
[----:B------:R-:W-:Y:S02]  /*24f0*/  @P0 MOV R2, R4 ;  /* 0x0000000400020202 */ /* 0x000fe40000000f00 */
[----:B------:R-:W-:Y:S01]  /*2500*/  @P0 R2UR UR5, R0 ;  /* 0x00000000000502ca */ /* 0x000fe200000e0000 */
[----:B------:R-:W-:Y:S01]  /*2510*/  VIADD R0, R3, 0xa0 ;  /* 0x000000a003007836 */ /* 0x000fe20000000000 */
[----:B------:R-:W-:Y:S02]  /*2520*/  @P0 SHF.R.U32.HI R4, RZ, 0x10, R5 ;  /* 0x00000010ff040819 */ /* 0x000fe40000011605 */
[----:B------:R-:W-:Y:S02]  /*2530*/  @P0 R2UR UR8, R2 ;  /* 0x00000000020802ca */ /* 0x000fe400000e0000 */
[----:B------:R-:W-:-:S02]  /*2540*/  PRMT R0, RZ, 0x654, R0 ;  /* 0x00000654ff007816 */ /* 0x000fc40000000000 */
[----:B------:R-:W-:Y:S02]  /*2550*/  @P0 R2UR UR4, R4 ;  /* 0x00000000040402ca */ /* 0x000fe400000e0000 */
[----:B------:R1:W-:Y:S03]  /*2560*/  SYNCS.ARRIVE.TRANS64.RED.A1T0 RZ, [R0+URZ], RZ ;  /* 0x000000ff00ff79a7 */ /* 0x0003e600081004ff */
[----:B------:R-:W-:-:S04]  /*2570*/  @UP1 UMOV UR37, UR5 ;  /* 0x0000000500251c82 */ /* 0x000fc80008000000 */
[----:B------:R-:W-:-:S04]  /*2580*/  @UP1 UMOV UR38, UR8 ;  /* 0x0000000800261c82 */ /* 0x000fc80008000000 */
[----:B------:R-:W-:Y:S01]  /*2590*/  @UP1 UMOV UR36, UR4 ;  /* 0x0000000400241c82 */ /* 0x000fe20008000000 */
[----:B------:R-:W-:Y:S05]  /*25a0*/  BRA.U !UP0, `(.L_x_40) ;  /* 0x0000000108d47547 */ /* 0x000fea000b800000 */
[----:B------:R-:W2:Y:S01]  /*25b0*/  LDCU.128 UR12, c[0x0][0xb10] ;  /* 0x00016200ff0c77ac */ /* 0x000ea20008000c00 */
[----:B------:R-:W3:Y:S01]  /*25c0*/  LDCU UR28, c[0x0][0xb20] ;  /* 0x00016400ff1c77ac */ /* 0x000ee20008000800 */
[----:B------:R-:W4:Y:S01]  /*25d0*/  LDCU UR20, c[0x0][0xb0c] ;  /* 0x00016180ff1477ac */ /* 0x000f220008000800 */
[----:B------:R-:W1:Y:S01]  /*25e0*/  LDCU.64 UR10, c[0x0][0xb28] ;  /* 0x00016500ff0a77ac */ /* 0x000e620008000a00 */
[----:B------:R-:W-:Y:S02]  /*25f0*/  UISETP.NE.AND UP3, UPT, UR45, 0x1, UPT ;  /* 0x000000012d00788c */ /* 0x000fe4000bf65270 */
[----:B--2---:R-:W-:Y:S02]  /*2600*/  UIMAD.WIDE.U32 UR8, UR39, UR15, URZ ;  /* 0x0000000f270872a5 */ /* 0x004fe4000f8e00ff */
[----:B------:R-:W-:Y:S02]  /*2610*/  UIMAD.WIDE.U32 UR4, UR40, UR12, URZ ;  /* 0x0000000c280472a5 */ /* 0x000fe4000f8e00ff */
[----:B------:R-:W-:-:S02]  /*2620*/  UISETP.NE.AND UP0, UPT, UR14, 0x1, UPT ;  /* 0x000000010e00788c */ /* 0x000fc4000bf05270 */
[----:B------:R-:W-:Y:S01]  /*2630*/  UIMAD.WIDE.U32 UR22, UR37, UR15, URZ ;  /* 0x0000000f251672a5 */ /* 0x000fe2000f8e00ff */
[----:B------:R-:W-:Y:S02]  /*2640*/  UMOV UR8, UR9 ;  /* 0x0000000900087c82 */ /* 0x000fe40008000000 */
[----:B------:R-:W-:Y:S01]  /*2650*/  UMOV UR4, UR5 ;  /* 0x0000000500047c82 */ /* 0x000fe20008000000 */
[----:B---3--:R-:W-:Y:S02]  /*2660*/  USHF.R.U32.HI UR8, URZ, UR28, UR8 ;  /* 0x0000001cff087299 */ /* 0x008fe40008011608 */
[----:B----4-:R-:W-:Y:S02]  /*2670*/  UISETP.NE.AND UP2, UPT, UR20, 0x1, UPT ;  /* 0x000000011400788c */ /* 0x010fe4000bf45270 */
[----:B------:R-:W-:Y:S02]  /*2680*/  USHF.R.U32.HI UR4, URZ, UR13, UR4 ;  /* 0x0000000dff047299 */ /* 0x000fe40008011604 */
[----:B------:R-:W-:-:S02]  /*2690*/  USEL UR5, UR39, UR8, !UP0 ;  /* 0x0000000827057287 */ /* 0x000fc4000c000000 */
[----:B------:R-:W-:Y:S02]  /*26a0*/  USEL UR8, UR40, UR4, !UP2 ;  /* 0x0000000428087287 */ /* 0x000fe4000d000000 */
[----:B-1----:R-:W-:Y:S01]  /*26b0*/  UIMAD.WIDE.U32 UR16, UR5, UR10, URZ ;  /* 0x0000000a051072a5 */ /* 0x002fe2000f8e00ff */
[----:B------:R-:W-:Y:S01]  /*26c0*/  UMOV UR4, UR23 ;  /* 0x0000001700047c82 */ /* 0x000fe20008000000 */
[----:B------:R-:W-:Y:S02]  /*26d0*/  UIMAD.WIDE.U32 UR18, UR38, UR12, URZ ;  /* 0x0000000c261272a5 */ /* 0x000fe4000f8e00ff */
[----:B------:R-:W-:-:S03]  /*26e0*/  UIMAD.WIDE.U32 UR22, UR8, UR10, URZ ;  /* 0x0000000a081672a5 */ /* 0x000fc6000f8e00ff */
[----:B------:R-:W-:Y:S01]  /*26f0*/  UMOV UR16, UR17 ;  /* 0x0000001100107c82 */ /* 0x000fe20008000000 */
[----:B------:R-:W-:Y:S02]  /*2700*/  USHF.R.U32.HI UR4, URZ, UR28, UR4 ;  /* 0x0000001cff047299 */ /* 0x000fe40008011604 */
[----:B------:R-:W-:Y:S01]  /*2710*/  @UP3 USHF.R.U32.HI UR5, URZ, UR11, UR16 ;  /* 0x0000000bff053299 */ /* 0x000fe20008011610 */
[----:B------:R-:W-:Y:S01]  /*2720*/  UMOV UR18, UR19 ;  /* 0x0000001300127c82 */ /* 0x000fe20008000000 */
[----:B------:R-:W-:Y:S01]  /*2730*/  UMOV UR22, UR23 ;  /* 0x0000001700167c82 */ /* 0x000fe20008000000 */
[----:B------:R-:W-:Y:S02]  /*2740*/  USHF.R.U32.HI UR13, URZ, UR13, UR18 ;  /* 0x0000000dff0d7299 */ /* 0x000fe40008011612 */
[----:B------:R-:W-:Y:S02]  /*2750*/  USEL UR4, UR37, UR4, !UP0 ;  /* 0x0000000425047287 */ /* 0x000fe4000c000000 */
[----:B------:R-:W-:-:S02]  /*2760*/  @UP3 USHF.R.U32.HI UR8, URZ, UR11, UR22 ;  /* 0x0000000bff083299 */ /* 0x000fc40008011616 */
[----:B------:R-:W-:Y:S02]  /*2770*/  UIMAD UR9, UR45, UR5, URZ ;  /* 0x000000052d0972a4 */ /* 0x000fe4000f8e02ff */
[----:B------:R-:W-:Y:S02]  /*2780*/  USEL UR5, UR38, UR13, !UP2 ;  /* 0x0000000d26057287 */ /* 0x000fe4000d000000 */
[----:B------:R-:W-:Y:S02]  /*2790*/  UIMAD UR12, UR45, UR8, URZ ;  /* 0x000000082d0c72a4 */ /* 0x000fe4000f8e02ff */
[----:B------:R-:W-:Y:S02]  /*27a0*/  UISETP.GE.AND UP0, UPT, UR4, UR9, UPT ;  /* 0x000000090400728c */ /* 0x000fe4000bf06270 */
[----:B------:R-:W-:Y:S02]  /*27b0*/  UIMAD.WIDE.U32 UR16, UR4, UR10, URZ ;  /* 0x0000000a041072a5 */ /* 0x000fe4000f8e00ff */
[----:B------:R-:W-:-:S02]  /*27c0*/  UISETP.GE.OR UP0, UPT, UR5, UR12, UP0 ;  /* 0x0000000c0500728c */ /* 0x000fc40008706670 */
        /* <DEDUP_REMOVED lines=19> */
.L_x_40:
[----:B------:R-:W2:Y:S02]  /*2900*/  LDCU UR4, c[0x0][0xb30] ;  /* 0x00016600ff0477ac */ /* 0x000ea40008000800 */
[----:B--2---:R-:W-:-:S09]  /*2910*/  UISETP.NE.AND UP0, UPT, UR4, 0x1, UPT ;  /* 0x000000010400788c */ /* 0x004fd2000bf05270 */
        /* <DEDUP_REMOVED lines=14> */
[----:B------:R-:W-:Y:S02]  /*2a00*/  UIADD3 UR8, UPT, UPT, UR5, -UR4, URZ ;  /* 0x8000000405087290 */ /* 0x000fe4000fffe0ff */
[----:B------:R-:W-:Y:S02]  /*2a10*/  UIADD3 UR4, UPT, UPT, -UR5, UR4, URZ ;  /* 0x0000000405047290 */ /* 0x000fe4000fffe1ff */
[----:B------:R-:W-:Y:S02]  /*2a20*/  UIMAD UR37, UR8, UR14, UR37 ;  /* 0x0000000e082572a4 */ /* 0x000fe4000f8e0225 */
[----:B------:R-:W-:-:S12]  /*2a30*/  UIMAD UR38, UR4, UR10, UR38 ;  /* 0x0000000a042672a4 */ /* 0x000fd8000f8e0226 */
.L_x_41:
[----:B------:R-:W-:Y:S01]  /*2a40*/  VIADD R11, R11, 0x1 ;  /* 0x000000010b0b7836 */ /* 0x000fe20000000000 */
[----:B------:R-:W-:Y:S01]  /*2a50*/  R2UR UR4, R52 ;  /* 0x00000000340472ca */ /* 0x000fe200000e0000 */
[----:B------:R-:W-:Y:S01]  /*2a60*/  UIADD3 UR20, UPT, UPT, UR38, UR63, URZ ;  /* 0x0000003f26147290 */ /* 0x000fe2000fffe0ff */
[----:B------:R-:W-:Y:S02]  /*2a70*/  PLOP3.LUT P1, PT, PT, PT, PT, 0x80, 0x8 ;  /* 0x000000000008781c */ /* 0x000fe40003f2f070 */
[----:B------:R-:W-:-:S04]  /*2a80*/  ISETP.NE.AND P0, PT, R11, 0x2, PT ;  /* 0x000000020b00780c */ /* 0x000fc80003f05270 */
[----:B-1----:R-:W-:Y:S02]  /*2a90*/  SEL R0, RZ, 0x1, P0 ;  /* 0x00000001ff007807 */ /* 0x002fe40000000000 */
[----:B------:R-:W-:Y:S02]  /*2aa0*/  SEL R11, R11, RZ, P0 ;  /* 0x000000ff0b0b7207 */ /* 0x000fe40000000000 */
[----:B------:R-:W-:Y:S01]  /*2ab0*/  LOP3.LUT R10, R10, R0, RZ, 0x3c, !PT ;  /* 0x000000000a0a7212 */ /* 0x000fe200078e3cff */
[----:B------:R-:W-:Y:S01]  /*2ac0*/  UIADD3 UR28, UPT, UPT, UR37, UR4, URZ ;  /* 0x00000004251c7290 */ /* 0x000fe2000fffe0ff */
[----:B------:R-:W-:Y:S11]  /*2ad0*/  BRA.U UP1, `(.L_x_42) ;  /* 0xfffffff101087547 */ /* 0x000ff6000b83ffff */
[----:B------:R-:W-:Y:S01]  /*2ae0*/  UIADD3 UR8, UPT, UPT, UR6, 0x20, URZ ;  /* 0x0000002006087890 */ /* 0x000fe2000fffe0ff */
[----:B------:R-:W-:-:S03]  /*2af0*/  SHF.L.U32 R2, R12, 0x1f, RZ ;  /* 0x0000001f0c027819 */ /* 0x000fc600000006ff */
[----:B------:R-:W-:-:S09]  /*2b00*/  ULEA UR4, UR7, UR8, 0x3 ;  /* 0x0000000807047291 */ /* 0x000fd2000f8e18ff */
[----:B------:R-:W1:Y:S02]  /*2b10*/  SYNCS.PHASECHK.TRANS64.TRYWAIT P0, [UR4], R2 ;  /* 0x00000002ff0075a7 */ /* 0x000e640008001104 */
[----:B-1----:R-:W-:Y:S05]  /*2b20*/  @!P0 BRA `(.L_x_43) ;  /* 0x0000006400648947 */ /* 0x002fea0003800000 */
.L_x_154:
[----:B------:R-:W-:-:S04]  /*2b30*/  UIADD3 UR4, UPT, UPT, UR7, 0x1, URZ ;  /* 0x0000000107047890 */ /* 0x000fc8000fffe0ff */
[----:B------:R-:W-:-:S04]  /*2b40*/  UISETP.NE.AND UP0, UPT, UR4, 0x4, UPT ;  /* 0x000000040400788c */ /* 0x000fc8000bf05270 */
[----:B------:R-:W-:Y:S02]  /*2b50*/  USEL UR6, URZ, 0x1, UP0 ;  /* 0x00000001ff067887 */ /* 0x000fe40008000000 */
[----:B------:R-:W-:-:S04]  /*2b60*/  USEL UR4, UR4, URZ, UP0 ;  /* 0x000000ff04047287 */ /* 0x000fc80008000000 */
[----:B------:R-:W-:Y:S01]  /*2b70*/  ULEA UR5, UR4, UR8, 0x3 ;  /* 0x0000000804057291 */ /* 0x000fe2000f8e18ff */
[----:B-1----:R-:W-:-:S04]  /*2b80*/  LOP3.LUT R2, R12, UR6, RZ, 0x3c, !PT ;  /* 0x000000060c027c12 */ /* 0x002fc8000f8e3cff */
[----:B------:R-:W-:-:S04]  /*2b90*/  SHF.L.U32 R3, R2, 0x1f, RZ ;  /* 0x0000001f02037819 */ /* 0x000fc800000006ff */
[----:B------:R-:W1:Y:S02]  /*2ba0*/  SYNCS.PHASECHK.TRANS64.TRYWAIT P0, [UR5], R3 ;  /* 0x00000003ff0075a7 */ /* 0x000e640008001105 */
[----:B-1----:R-:W-:Y:S05]  /*2bb0*/  @!P0 BRA `(.L_x_44) ;  /* 0x0000006400588947 */ /* 0x002fea0003800000 */
.L_x_156:
[----:B------:R-:W-:-:S04]  /*2bc0*/  UIADD3 UR4, UPT, UPT, UR4, 0x1, URZ ;  /* 0x0000000104047890 */ /* 0x000fc8000fffe0ff */
[----:B------:R-:W-:-:S04]  /*2bd0*/  UISETP.NE.AND UP0, UPT, UR4, 0x4, UPT ;  /* 0x000000040400788c */ /* 0x000fc8000bf05270 */
[----:B------:R-:W-:Y:S02]  /*2be0*/  USEL UR6, URZ, 0x1, UP0 ;  /* 0x00000001ff067887 */ /* 0x000fe40008000000 */
[----:B------:R-:W-:-:S04]  /*2bf0*/  USEL UR4, UR4, URZ, UP0 ;  /* 0x000000ff04047287 */ /* 0x000fc80008000000 */
[----:B------:R-:W-:Y:S01]  /*2c00*/  ULEA UR5, UR4, UR8, 0x3 ;  /* 0x0000000804057291 */ /* 0x000fe2000f8e18ff */
[----:B------:R-:W-:-:S04]  /*2c10*/  LOP3.LUT R2, R2, UR6, RZ, 0x3c, !PT ;  /* 0x0000000602027c12 */ /* 0x000fc8000f8e3cff */
[----:B-1----:R-:W-:-:S04]  /*2c20*/  SHF.L.U32 R3, R2, 0x1f, RZ ;  /* 0x0000001f02037819 */ /* 0x002fc800000006ff */
[----:B------:R-:W1:Y:S02]  /*2c30*/  SYNCS.PHASECHK.TRANS64.TRYWAIT P0, [UR5], R3 ;  /* 0x00000003ff0075a7 */ /* 0x000e640008001105 */
[----:B-1----:R-:W-:Y:S05]  /*2c40*/  @!P0 BRA `(.L_x_45) ;  /* 0x00000064004c8947 */ /* 0x002fea0003800000 */
.L_x_158:
[----:B------:R-:W-:-:S04]  /*2c50*/  UIADD3 UR4, UPT, UPT, UR4, 0x1, URZ ;  /* 0x0000000104047890 */ /* 0x000fc8000fffe0ff */
[----:B------:R-:W-:-:S04]  /*2c60*/  UISETP.NE.AND UP0, UPT, UR4, 0x4, UPT ;  /* 0x000000040400788c */ /* 0x000fc8000bf05270 */
[----:B------:R-:W-:Y:S02]  /*2c70*/  USEL UR5, URZ, 0x1, UP0 ;  /* 0x00000001ff057887 */ /* 0x000fe40008000000 */
[----:B------:R-:W-:-:S04]  /*2c80*/  USEL UR4, UR4, URZ, UP0 ;  /* 0x000000ff04047287 */ /* 0x000fc80008000000 */
[----:B------:R-:W-:Y:S01]  /*2c90*/  ULEA UR4, UR4, UR8, 0x3 ;  /* 0x0000000804047291 */ /* 0x000fe2000f8e18ff */
[----:B------:R-:W-:-:S04]  /*2ca0*/  LOP3.LUT R2, R2, UR5, RZ, 0x3c, !PT ;  /* 0x0000000502027c12 */ /* 0x000fc8000f8e3cff */
[----:B------:R-:W-:Y:S01]  /*2cb0*/  SHF.L.U32 R2, R2, 0x1f, RZ ;  /* 0x0000001f02027819 */ /* 0x000fe200000006ff */
[----:B-1----:R-:W-:-:S07]  /*2cc0*/  IMAD.U32 R0, RZ, RZ, UR4 ;  /* 0x00000004ff007e24 */ /* 0x002fce000f8e00ff */
.L_x_46:
[----:B-1----:R1:W2:Y:S02]  /*2cd0*/  SYNCS.PHASECHK.TRANS64.TRYWAIT P0, [R0+URZ], R2 ;  /* 0x00000002000075a7 */ /* 0x0022a400080011ff */
[----:B--2---:R-:W-:Y:S05]  /*2ce0*/  @!P0 NANOSLEEP.SYNCS 0x989680 ;  /* 0x009896800000895d */ /* 0x004fea0003900000 */
[----:B------:R-:W2:Y:S02]  /*2cf0*/  @!P0 SYNCS.PHASECHK.TRANS64 P0, [R0+URZ], R2 ;  /* 0x00000002000085a7 */ /* 0x000ea400080010ff */
[----:B--2---:R-:W-:Y:S05]  /*2d00*/  @P0 EXIT ;  /* 0x000000000000094d */ /* 0x004fea0003800000 */
[----:B------:R-:W-:Y:S05]  /*2d10*/  BRA `(.L_x_46) ;  /* 0xfffffffc00ec7947 */ /* 0x000fea000383ffff */
.L_x_22:
[----:B------:R-:W-:-:S04]  /*2d20*/  UISETP.NE.AND UP0, UPT, UR47, URZ, UPT ;  /* 0x000000ff2f00728c */ /* 0x000fc8000bf05270 */
[----:B------:R-:W-:-:S09]  /*2d30*/  UISETP.NE.OR UP0, UPT, UR25, 0x1, UP0 ;  /* 0x000000011900788c */ /* 0x000fd20008705670 */
[----:B------:R-:W-:Y:S05]  /*2d40*/  BRA.U UP0, `(.L_x_47) ;  /* 0x0000000500487547 */ /* 0x000fea000b800000 */
[----:B------:R-:W-:Y:S01]  /*2d50*/  ISETP.GE.U32.AND P2, PT, R0, 0x8, PT ;  /* 0x000000080000780c */ /* 0x000fe20003f46070 */
[----:B------:R-:W-:Y:S01]  /*2d60*/  IMAD.MOV.U32 R12, RZ, RZ, 0x1 ;  /* 0x00000001ff0c7424 */ /* 0x000fe200078e00ff */
[----:B------:R-:W-:Y:S02]  /*2d70*/  CS2R R10, SRZ ;  /* 0x00000000000a7805 */ /* 0x000fe4000001ff00 */
[----:B------:R-:W-:Y:S01]  /*2d80*/  CS2R R8, SRZ ;  /* 0x0000000000087805 */ /* 0x000fe2000001ff00 */
[----:B------:R-:W-:Y:S01]  /*2d90*/  UMOV UR6, 0x400 ;  /* 0x0000040000067882 */ /* 0x000fe20000000000 */
[----:B------:R-:W-:Y:S01]  /*2da0*/  UMOV UR5, URZ ;  /* 0x000000ff00057c82 */ /* 0x000fe20008000000 */
[----:B------:R-:W-:-:S12]  /*2db0*/  ULEA UR6, UR47, UR6, 0x18 ;  /* 0x000000062f067291 */ /* 0x000fd8000f8ec0ff */
.L_x_51:
[----:B------:R-:W-:Y:S02]  /*2dc0*/  LEA R2, R8, UR6, 0x3 ;  /* 0x0000000608027c11 */ /* 0x000fe4000f8e18ff */
[----:B------:R-:W-:-:S03]  /*2dd0*/  SHF.L.U32 R4, R9, 0x1f, RZ ;  /* 0x0000001f09047819 */ /* 0x000fc600000006ff */
[----:B------:R-:W-:Y:S01]  /*2de0*/  VIADD R5, R2, 0x100 ;  /* 0x0000010002057836 */ /* 0x000fe20000000000 */
[----:B------:R-:W2:Y:S02]  /*2df0*/  SYNCS.PHASECHK.TRANS64.TRYWAIT P0, [R2+URZ+0xf0], R4 ;  /* 0x0000f004020075a7 */ /* 0x000ea400080011ff */
[----:B--2---:R-:W-:Y:S05]  /*2e00*/  @!P0 BRA `(.L_x_48) ;  /* 0x0000006000f48947 */ /* 0x004fea0003800000 */
.L_x_159:
[----:B------:R-:W-:Y:S01]  /*2e10*/  ULEA UR4, UR5, UR6, 0x3 ;  /* 0x0000000605047291 */ /* 0x000fe2000f8e18ff */
[----:B--2---:R-:W-:Y:S01]  /*2e20*/  PRMT R2, RZ, 0x654, R5 ;  /* 0x00000654ff027816 */ /* 0x004fe20000000005 */
[----:B------:R-:W-:Y:S01]  /*2e30*/  @!P2 IMAD.MOV.U32 R4, RZ, RZ, 0x10 ;  /* 0x00000010ff04a424 */ /* 0x000fe200078e00ff */
[----:B------:R-:W-:Y:S01]  /*2e40*/  SHF.L.U32 R5, R12, 0x1f, RZ ;  /* 0x0000001f0c057819 */ /* 0x000fe200000006ff */
[----:B------:R-:W-:Y:S01]  /*2e50*/  UIADD3 UR7, UPT, UPT, UR4, 0x90, URZ ;  /* 0x0000009004077890 */ /* 0x000fe2000fffe0ff */
[----:B------:R2:W-:Y:S05]  /*2e60*/  SYNCS.ARRIVE.TRANS64.RED.A1T0 RZ, [R2+URZ], RZ ;  /* 0x000000ff02ff79a7 */ /* 0x0005ea00081004ff */
[----:B------:R-:W-:Y:S01]  /*2e70*/  IMAD.U32 R6, RZ, RZ, UR7 ;  /* 0x00000007ff067e24 */ /* 0x000fe2000f8e00ff */
[----:B------:R-:W3:Y:S04]  /*2e80*/  SYNCS.PHASECHK.TRANS64.TRYWAIT P0, [UR4+0xa0], R5 ;  /* 0x0000a005ff0075a7 */ /* 0x000ee80008001104 */
[----:B------:R-:W-:Y:S01]  /*2e90*/  PRMT R6, R0, 0x654, R6 ;  /* 0x0000065400067816 */ /* 0x000fe20000000006 */
[----:B--23--:R-:W-:Y:S06]  /*2ea0*/  @!P0 BRA `(.L_x_49) ;  /* 0x0000006000e08947 */ /* 0x00cfec0003800000 */
.L_x_161:
[----:B------:R-:W-:Y:S01]  /*2eb0*/  ULEA UR8, UR5, UR6, 0x4 ;  /* 0x0000000605087291 */ /* 0x000fe2000f8e20ff */
[----:B------:R-:W-:Y:S01]  /*2ec0*/  SEL R3, R6, R3, !P2 ;  /* 0x0000000306037207 */ /* 0x000fe20005000000 */
[----:B------:R-:W-:Y:S01]  /*2ed0*/  UIADD3 UR9, UPT, UPT, UR4, 0x90, URZ ;  /* 0x0000009004097890 */ /* 0x000fe2000fffe0ff */
[----:B--2---:R-:W-:Y:S01]  /*2ee0*/  LEA R2, R11, UR6, 0x3 ;  /* 0x000000060b027c11 */ /* 0x004fe2000f8e18ff */
[----:B------:R-:W-:Y:S01]  /*2ef0*/  UIADD3 UR8, UPT, UPT, UR8, 0x120, URZ ;  /* 0x0000012008087890 */ /* 0x000fe2000fffe0ff */
[----:B------:R2:W-:Y:S01]  /*2f00*/  @!P2 SYNCS.ARRIVE.TRANS64.RED RZ, [R3+URZ], R4 ;  /* 0x0000000403ffa9a7 */ /* 0x0005e200080004ff */
[----:B------:R-:W-:Y:S01]  /*2f10*/  UIADD3 UR4, UPT, UPT, UR5, 0x1, URZ ;  /* 0x0000000105047890 */ /* 0x000fe2000fffe0ff */
[----:B------:R-:W-:-:S03]  /*2f20*/  VIADD R8, R8, 0x1 ;  /* 0x0000000108087836 */ /* 0x000fc60000000000 */
[----:B------:R-:W-:Y:S02]  /*2f30*/  UISETP.NE.AND UP0, UPT, UR4, 0x2, UPT ;  /* 0x000000020400788c */ /* 0x000fe4000bf05270 */
[----:B------:R-:W-:Y:S01]  /*2f40*/  ISETP.NE.AND P0, PT, R8, 0x2, PT ;  /* 0x000000020800780c */ /* 0x000fe20003f05270 */
[----:B------:R-:W-:Y:S06]  /*2f50*/  UGETNEXTWORKID.BROADCAST [UR8], [UR9] ;  /* 0x00000000080073ca */ /* 0x000fec0008000100 */
[----:B------:R-:W-:Y:S02]  /*2f60*/  USEL UR7, URZ, 0x1, UP0 ;  /* 0x00000001ff077887 */ /* 0x000fe40008000000 */
[----:B------:R-:W-:-:S04]  /*2f70*/  USEL UR5, UR4, URZ, UP0 ;  /* 0x000000ff04057287 */ /* 0x000fc80008000000 */
[----:B------:R-:W-:Y:S02]  /*2f80*/  LOP3.LUT R12, R12, UR7, RZ, 0x3c, !PT ;  /* 0x000000070c0c7c12 */ /* 0x000fe4000f8e3cff */
[----:B--2---:R-:W-:-:S04]  /*2f90*/  SHF.L.U32 R4, R10, 0x1f, RZ ;  /* 0x0000001f0a047819 */ /* 0x004fc800000006ff */
[----:B------:R-:W2:Y:S02]  /*2fa0*/  SYNCS.PHASECHK.TRANS64.TRYWAIT P1, [R2+URZ+0x90], R4 ;  /* 0x00009004020075a7 */ /* 0x000ea400080211ff */
[----:B--2---:R-:W-:Y:S05]  /*2fb0*/  @!P1 BRA `(.L_x_50) ;  /* 0x0000006000b49947 */ /* 0x004fea0003800000 */
.L_x_162:
[C---:B--2---:R-:W-:Y:S01]  /*2fc0*/  LEA R4, R11.reuse, UR6, 0x4 ;  /* 0x000000060b047c11 */ /* 0x044fe2000f8e20ff */
[----:B------:R-:W-:Y:S01]  /*2fd0*/  VIADD R2, R2, 0xa0 ;  /* 0x000000a002027836 */ /* 0x000fe20000000000 */
[----:B------:R-:W-:Y:S01]  /*2fe0*/  SEL R8, R8, RZ, P0 ;  /* 0x000000ff08087207 */ /* 0x000fe20000000000 */
[----:B------:R-:W-:-:S03]  /*2ff0*/  VIADD R11, R11, 0x1 ;  /* 0x000000010b0b7836 */ /* 0x000fc60000000000 */
[----:B------:R-:W2:Y:S01]  /*3000*/  LDS.128 R4, [R4+0x120] ;  /* 0x0001200004047984 */ /* 0x000ea20000000c00 */
[----:B------:R-:W-:Y:S02]  /*3010*/  PRMT R2, RZ, 0x654, R2 ;  /* 0x00000654ff027816 */ /* 0x000fe40000000002 */
[C---:B------:R-:W-:Y:S01]  /*3020*/  ISETP.NE.AND P1, PT, R11.reuse, 0x2, PT ;  /* 0x000000020b00780c */ /* 0x040fe20003f25270 */
[----:B------:R-:W-:Y:S01]  /*3030*/  @!PT LDS RZ, [RZ] ;  /* 0x00000000fffff984 */ /* 0x000fe20000000800 */
[----:B------:R-:W-:Y:S01]  /*3040*/  @!PT LDS RZ, [RZ] ;  /* 0x00000000fffff984 */ /* 0x000fe20000000800 */
[----:B------:R-:W-:Y:S01]  /*3050*/  @!PT LDS RZ, [RZ] ;  /* 0x00000000fffff984 */ /* 0x000fe20000000800 */
[----:B------:R-:W-:Y:S01]  /*3060*/  @!PT LDS RZ, [RZ] ;  /* 0x00000000fffff984 */ /* 0x000fe20000000800 */
[----:B------:R3:W-:Y:S06]  /*3070*/  MEMBAR.ALL.CTA ;  /* 0x0000000000007992 */ /* 0x0007ec0000008000 */
[----:B---3--:R-:W3:Y:S01]  /*3080*/  FENCE.VIEW.ASYNC.S ;  /* 0x00000000000073c6 */ /* 0x008ee20000000000 */
[----:B------:R-:W-:Y:S01]  /*3090*/  SEL R11, R11, RZ, P1 ;  /* 0x000000ff0b0b7207 */ /* 0x000fe20000800000 */
[----:B---3--:R3:W-:Y:S01]  /*30a0*/  SYNCS.ARRIVE.TRANS64.RED.A1T0 RZ, [R2+URZ], RZ ;  /* 0x000000ff02ff79a7 */ /* 0x0087e200081004ff */
[----:B--2---:R-:W-:-:S02]  /*30b0*/  LOP3.LUT P3, RZ, R6, 0x1, RZ, 0xc0, !PT ;  /* 0x0000000106ff7812 */ /* 0x004fc4000786c0ff */
[----:B------:R-:W-:-:S04]  /*30c0*/  SEL R4, RZ, 0x1, P1 ;  /* 0x00000001ff047807 */ /* 0x000fc80000800000 */
[----:B------:R-:W-:Y:S02]  /*30d0*/  LOP3.LUT R10, R10, R4, RZ, 0x3c, !PT ;  /* 0x000000040a0a7212 */ /* 0x000fe400078e3cff */
[----:B---3--:R-:W-:-:S04]  /*30e0*/  SEL R2, RZ, 0x1, P0 ;  /* 0x00000001ff027807 */ /* 0x008fc80000000000 */
[----:B------:R-:W-:Y:S01]  /*30f0*/  LOP3.LUT R9, R9, R2, RZ, 0x3c, !PT ;  /* 0x0000000209097212 */ /* 0x000fe200078e3cff */
[----:B------:R-:W-:Y:S06]  /*3100*/  @P3 BRA `(.L_x_51) ;  /* 0xfffffffc002c3947 */ /* 0x000fec000383ffff */
[----:B------:R-:W-:Y:S01]  /*3110*/  ULEA UR4, UR5, UR6, 0x3 ;  /* 0x0000000605047291 */ /* 0x000fe2000f8e18ff */
[----:B------:R-:W-:-:S08]  /*3120*/  SHF.L.U32 R2, R12, 0x1f, RZ ;  /* 0x0000001f0c027819 */ /* 0x000fd000000006ff */
[----:B------:R-:W2:Y:S02]  /*3130*/  SYNCS.PHASECHK.TRANS64 P0, [UR4+0xa0], R2 ;  /* 0x0000a002ff0075a7 */ /* 0x000ea40008001004 */
[----:B--2---:R-:W-:Y:S05]  /*3140*/  @P0 BRA `(.L_x_52) ;  /* 0x0000000000080947 */ /* 0x004fea0003800000 */
[----:B------:R-:W2:Y:S02]  /*3150*/  SYNCS.PHASECHK.TRANS64.TRYWAIT P0, [UR4+0xa0], R2 ;  /* 0x0000a002ff0075a7 */ /* 0x000ea40008001104 */
[----:B--2---:R-:W-:Y:S05]  /*3160*/  @!P0 BRA `(.L_x_53) ;  /* 0x00000060005c8947 */ /* 0x004fea0003800000 */
.L_x_52:
[----:B------:R-:W-:-:S04]  /*3170*/  UIADD3 UR7, UPT, UPT, UR5, 0x1, URZ ;  /* 0x0000000105077890 */ /* 0x000fc8000fffe0ff */
[----:B------:R-:W-:-:S04]  /*3180*/  UISETP.NE.AND UP0, UPT, UR7, 0x2, UPT ;  /* 0x000000020700788c */ /* 0x000fc8000bf05270 */
[----:B------:R-:W-:Y:S02]  /*3190*/  USEL UR8, URZ, 0x1, UP0 ;  /* 0x00000001ff087887 */ /* 0x000fe40008000000 */
[----:B------:R-:W-:-:S04]  /*31a0*/  USEL UR7, UR7, URZ, UP0 ;  /* 0x000000ff07077287 */ /* 0x000fc80008000000 */
[----:B------:R-:W-:Y:S01]  /*31b0*/  ULEA UR7, UR7, UR6, 0x3 ;  /* 0x0000000607077291 */ /* 0x000fe2000f8e18ff */
[----:B--2---:R-:W-:-:S04]  /*31c0*/  LOP3.LUT R2, R12, UR8, RZ, 0x3c, !PT ;  /* 0x000000080c027c12 */ /* 0x004fc8000f8e3cff */
[----:B------:R-:W-:-:S04]  /*31d0*/  SHF.L.U32 R0, R2, 0x1f, RZ ;  /* 0x0000001f02007819 */ /* 0x000fc800000006ff */
[----:B------:R-:W2:Y:S02]  /*31e0*/  SYNCS.PHASECHK.TRANS64 P0, [UR7+0xa0], R0 ;  /* 0x0000a000ff0075a7 */ /* 0x000ea40008001007 */
[----:B-12---:R-:W-:Y:S05]  /*31f0*/  @P0 EXIT ;  /* 0x000000000000094d */ /* 0x006fea0003800000 */
[----:B------:R-:W-:Y:S02]  /*3200*/  SHF.L.U32 R2, R2, 0x1f, RZ ;  /* 0x0000001f02027819 */ /* 0x000fe400000006ff */
[----:B------:R-:W-:-:S07]  /*3210*/  MOV R0, UR7 ;  /* 0x0000000700007c02 */ /* 0x000fce0008000f00 */
.L_x_54:
[----:B-1----:R1:W2:Y:S02]  /*3220*/  SYNCS.PHASECHK.TRANS64.TRYWAIT P0, [R0+URZ+0xa0], R2 ;  /* 0x0000a002000075a7 */ /* 0x0022a400080011ff */
[----:B--2---:R-:W-:Y:S05]  /*3230*/  @!P0 NANOSLEEP.SYNCS 0x989680 ;  /* 0x009896800000895d */ /* 0x004fea0003900000 */
[----:B------:R-:W2:Y:S02]  /*3240*/  @!P0 SYNCS.PHASECHK.TRANS64 P0, [R0+URZ+0xa0], R2 ;  /* 0x0000a002000085a7 */ /* 0x000ea400080010ff */
[----:B--2---:R-:W-:Y:S05]  /*3250*/  @P0 EXIT ;  /* 0x000000000000094d */ /* 0x004fea0003800000 */
[----:B------:R-:W-:Y:S05]  /*3260*/  BRA `(.L_x_54) ;  /* 0xfffffffc00ec7947 */ /* 0x000fea000383ffff */
.L_x_47:
[----:B------:R-:W-:Y:S05]  /*3270*/  BRA.U UP6, `(.L_x_55) ;  /* 0x0000001106d87547 */ /* 0x000fea000b800000 */
[----:B------:R-:W-:Y:S01]  /*3280*/  UMOV UR4, 0x40 ;  /* 0x0000004000047882 */ /* 0x000fe20000000000 */
[----:B------:R-:W-:Y:S01]  /*3290*/  NOP ;  /* 0x0000000000007918 */ /* 0x000fe20000000000 */
[----:B------:R-:W-:Y:S01]  /*32a0*/  ULEA UR5, UR47, UR4, 0x18 ;  /* 0x000000042f057291 */ /* 0x000fe2000f8ec0ff */
[----:B------:R-:W-:Y:S02]  /*32b0*/  UMOV UR6, 0x400 ;  /* 0x0000040000067882 */ /* 0x000fe40000000000 */
[----:B------:R-:W-:-:S06]  /*32c0*/  ULEA UR6, UR47, UR6, 0x18 ;  /* 0x000000062f067291 */ /* 0x000fcc000f8ec0ff */
[----:B------:R-:W2:Y:S02]  /*32d0*/  LDS.U8 R0, [UR5+0x1c] ;  /* 0x00001c05ff007984 */ /* 0x000ea40008000000 */
[----:B--2---:R-:W-:-:S13]  /*32e0*/  ISETP.NE.AND P0, PT, R0, RZ, PT ;  /* 0x000000ff0000720c */ /* 0x004fda0003f05270 */
[----:B------:R-:W-:Y:S05]  /*32f0*/  @P0 BRA `(.L_x_56) ;  /* 0x0000000400080947 */ /* 0x000fea0003800000 */
[----:B------:R-:W-:Y:S02]  /*3300*/  UISETP.NE.U32.AND UP1, UPT, UR48, 0x1, UPT ;  /* 0x000000013000788c */ /* 0x000fe4000bf25070 */
[----:B------:R-:W-:-:S07]  /*3310*/  UIADD3 UR7, UPT, UPT, UR5, 0x8, URZ ;  /* 0x0000000805077890 */ /* 0x000fce000fffe0ff */
[----:B------:R-:W-:Y:S05]  /*3320*/  BRA.U !UP1, `(.L_x_57) ;  /* 0x00000001099c7547 */ /* 0x000fea000b800000 */
[----:B------:R-:W-:Y:S01]  /*3330*/  ELECT P0, URZ, PT ;  /* 0x0000000000ff782f */ /* 0x000fe20003800000 */
[----:B------:R-:W-:-:S12]  /*3340*/  BSSY B0, `(.L_x_57) ;  /* 0x0000025000007945 */ /* 0x000fd80003800000 */
[----:B------:R-:W-:Y:S05]  /*3350*/  @!P0 BRA `(.L_x_58) ;  /* 0x00000000008c8947 */ /* 0x000fea0003800000 */
[----:B------:R-:W-:-:S05]  /*3360*/  UMOV UR4, 0x10 ;  /* 0x0000001000047882 */ /* 0x000fca0000000000 */
[----:B------:R-:W-:Y:S04]  /*3370*/  DEPBAR.LE SB2, 0x36 ;  /* 0x0000ad800000791a */ /* 0x000fe80000000000 */
[----:B------:R-:W2:Y:S02]  /*3380*/  UTCATOMSWS.2CTA.FIND_AND_SET.ALIGN UP0, UR4, UR4 ;  /* 0x00000004000475e3 */ /* 0x000ea40008200800 */
[----:B--2---:R-:W-:Y:S01]  /*3390*/  MOV R10, UR4 ;  /* 0x00000004000a7c02 */ /* 0x004fe20008000f00 */
[----:B------:R-:W-:Y:S06]  /*33a0*/  BRA.U UP0, `(.L_x_59) ;  /* 0x0000000100187547 */ /* 0x000fec000b800000 */
.L_x_60:
[----:B------:R-:W-:Y:S05]  /*33b0*/  NANOSLEEP 0x64 ;  /* 0x000000640000795d */ /* 0x000fea0003800000 */
[----:B------:R-:W-:-:S05]  /*33c0*/  UMOV UR4, 0x10 ;  /* 0x0000001000047882 */ /* 0x000fca0000000000 */
[----:B------:R-:W-:Y:S04]  /*33d0*/  DEPBAR.LE SB2, 0x36 ;  /* 0x0000ad800000791a */ /* 0x000fe80000000000 */
[----:B------:R-:W2:Y:S02]  /*33e0*/  UTCATOMSWS.2CTA.FIND_AND_SET.ALIGN UP0, UR4, UR4 ;  /* 0x00000004000475e3 */ /* 0x000ea40008200800 */
[----:B--2---:R-:W-:Y:S01]  /*33f0*/  MOV R10, UR4 ;  /* 0x00000004000a7c02 */ /* 0x004fe20008000f00 */
[----:B------:R-:W-:Y:S05]  /*3400*/  BRA.U !UP0, `(.L_x_60) ;  /* 0xfffffffd08e87547 */ /* 0x000fea000b83ffff */
.L_x_59:
[----:B------:R-:W2:Y:S01]  /*3410*/  LDS R6, [UR5+0x10] ;  /* 0x00001005ff067984 */ /* 0x000ea20008000800 */
[----:B------:R-:W-:Y:S01]  /*3420*/  IMAD.U32 R0, RZ, RZ, UR6 ;  /* 0x00000006ff007e24 */ /* 0x000fe2000f8e00ff */
[----:B------:R-:W-:-:S03]  /*3430*/  MOV R4, UR49 ;  /* 0x0000003100047c02 */ /* 0x000fc60008000f00 */
[----:B------:R-:W-:Y:S01]  /*3440*/  VIADD R0, R0, 0x140 ;  /* 0x0000014000007836 */ /* 0x000fe20000000000 */
[----:B--2---:R-:W-:-:S04]  /*3450*/  SHF.L.U32 R6, R6, 0x1f, RZ ;  /* 0x0000001f06067819 */ /* 0x004fc800000006ff */
[----:B------:R-:W2:Y:S02]  /*3460*/  SYNCS.PHASECHK.TRANS64.TRYWAIT P0, [UR5+0x8], R6 ;  /* 0x00000806ff0075a7 */ /* 0x000ea40008001105 */
[----:B--2---:R-:W-:Y:S05]  /*3470*/  @P0 BRA `(.L_x_61) ;  /* 0x0000000000080947 */ /* 0x004fea0003800000 */
[----:B------:R-:W2:Y:S02]  /*3480*/  SYNCS.PHASECHK.TRANS64.TRYWAIT P0, [UR5+0x8], R6 ;  /* 0x00000806ff0075a7 */ /* 0x000ea40008001105 */
[----:B--2---:R-:W-:Y:S05]  /*3490*/  @!P0 BRA `(.L_x_62) ;  /* 0x0000005c00a88947 */ /* 0x004fea0003800000 */
.L_x_61:
[----:B------:R-:W-:Y:S01]  /*34a0*/  PRMT R4, R4, 0x654, R0 ;  /* 0x0000065404047816 */ /* 0x000fe20000000000 */
[----:B------:R-:W-:Y:S01]  /*34b0*/  HFMA2 R0, -RZ, RZ, 0, 5.9604644775390625e-08 ;  /* 0x00000001ff007431 */ /* 0x000fe200000001ff */
[----:B------:R-:W-:Y:S01]  /*34c0*/  UPRMT UR4, UR49, 0x654, UR7 ;  /* 0x0000065431047896 */ /* 0x000fe20008000007 */
[----:B------:R-:W-:Y:S02]  /*34d0*/  IMAD.MOV.U32 R8, RZ, RZ, 0xffff ;  /* 0x0000ffffff087424 */ /* 0x000fe400078e00ff */
[----:B--2---:R-:W-:Y:S02]  /*34e0*/  IMAD.MOV.U32 R6, RZ, RZ, 0x4 ;  /* 0x00000004ff067424 */ /* 0x004fe400078e00ff */
[----:B------:R-:W-:Y:S01]  /*34f0*/  IMAD.SHL.U32 R9, R10, 0x20, RZ ;  /* 0x000000200a097824 */ /* 0x000fe200078e00ff */
[----:B------:R-:W-:Y:S02]  /*3500*/  MOV R5, UR4 ;  /* 0x0000000400057c02 */ /* 0x000fe40008000f00 */
[-C--:B------:R-:W-:Y:S01]  /*3510*/  SHF.L.U32 R8, R8, R10.reuse, RZ ;  /* 0x0000000a08087219 */ /* 0x080fe200000006ff */
[----:B------:R2:W-:Y:S01]  /*3520*/  SYNCS.ARRIVE.TRANS64.RED RZ, [UR4], R6 ;  /* 0x00000006ffff79a7 */ /* 0x0005e20008000404 */
[----:B------:R-:W-:Y:S01]  /*3530*/  SHF.L.U32 R7, R0, R10, RZ ;  /* 0x0000000a00077219 */ /* 0x000fe200000006ff */
[----:B------:R2:W-:Y:S04]  /*3540*/  STS [UR6+0x140], R9 ;  /* 0x00014009ff007988 */ /* 0x0005e80008000806 */
[----:B------:R2:W-:Y:S04]  /*3550*/  STAS [R4.64], R10 ;  /* 0x0000000a04007dbd */ /* 0x0005e8000c0008ff */
[----:B------:R2:W-:Y:S04]  /*3560*/  ATOMS.OR RZ, [UR5+0x14], R8 ;  /* 0x00001408ffff798c */ /* 0x0005e8000b000005 */
[----:B------:R2:W-:Y:S04]  /*3570*/  ATOMS.OR RZ, [UR5+0x18], R7 ;  /* 0x00001807ffff798c */ /* 0x0005e8000b000005 */
[----:B------:R2:W-:Y:S02]  /*3580*/  ATOMS.XOR RZ, [UR5+0x10], R0 ;  /* 0x00001000ffff798c */ /* 0x0005e4000b800005 */
.L_x_58:
[----:B-1----:R-:W-:Y:S05]  /*3590*/  BSYNC B0 ;  /* 0x0000000000007941 */ /* 0x002fea0003800000 */
.L_x_57:
[----:B------:R-:W-:Y:S05]  /*35a0*/  BRA.U UP1, `(.L_x_63) ;  /* 0x00000001016c7547 */ /* 0x000fea000b800000 */
[----:B------:R-:W-:-:S03]  /*35b0*/  UMOV UR4, 0xffffffff ;  /* 0xffffffff00047882 */ /* 0x000fc60000000000 */
[----:B------:R-:W-:Y:S05]  /*35c0*/  BRA.DIV UR4, `(.L_x_64) ;  /* 0x0000005e04747947 */ /* 0x000fea000b800000 */
[----:B------:R-:W-:-:S13]  /*35d0*/  ELECT P6, URZ, PT ;  /* 0x0000000000ff782f */ /* 0x000fda00038c0000 */
.L_x_166:
[----:B------:R-:W-:Y:S05]  /*35e0*/  @!P6 BRA `(.L_x_63) ;  /* 0x00000000005ce947 */ /* 0x000fea0003800000 */
[----:B--2---:R-:W2:Y:S02]  /*35f0*/  LDS R4, [UR5+0x10] ;  /* 0x00001005ff047984 */ /* 0x004ea40008000800 */
[----:B--2---:R-:W-:-:S04]  /*3600*/  SHF.L.U32 R4, R4, 0x1f, RZ ;  /* 0x0000001f04047819 */ /* 0x004fc800000006ff */
[----:B------:R-:W2:Y:S02]  /*3610*/  SYNCS.PHASECHK.TRANS64.TRYWAIT P0, [UR5+0x8], R4 ;  /* 0x00000804ff0075a7 */ /* 0x000ea40008001105 */
[----:B--2---:R-:W-:Y:S05]  /*3620*/  @P0 BRA `(.L_x_65) ;  /* 0x0000000000080947 */ /* 0x004fea0003800000 */
[----:B------:R-:W2:Y:S02]  /*3630*/  SYNCS.PHASECHK.TRANS64.TRYWAIT P0, [UR5+0x8], R4 ;  /* 0x00000804ff0075a7 */ /* 0x000ea40008001105 */
[----:B--2---:R-:W-:Y:S05]  /*3640*/  @!P0 BRA `(.L_x_66) ;  /* 0x0000005c00748947 */ /* 0x004fea0003800000 */
.L_x_65:
[----:B------:R-:W3:Y:S01]  /*3650*/  LDS R6, [UR6+0x140] ;  /* 0x00014006ff067984 */ /* 0x000ee20008000800 */
[----:B--2---:R-:W-:Y:S02]  /*3660*/  HFMA2 R0, -RZ, RZ, 0, 5.9604644775390625e-08 ;  /* 0x00000001ff007431 */ /* 0x004fe400000001ff */
[----:B------:R-:W-:Y:S01]  /*3670*/  IMAD.MOV.U32 R4, RZ, RZ, 0xffff ;  /* 0x0000ffffff047424 */ /* 0x000fe200078e00ff */
[----:B------:R-:W-:Y:S01]  /*3680*/  UPRMT UR4, UR49, 0x654, UR7 ;  /* 0x0000065431047896 */ /* 0x000fe20008000007 */
[----:B---3--:R-:W-:-:S03]  /*3690*/  IMAD.SHL.U32 R5, R6, 0x20, RZ ;  /* 0x0000002006057824 */ /* 0x008fc600078e00ff */
[-C--:B------:R-:W-:Y:S02]  /*36a0*/  SHF.L.U32 R4, R4, R6.reuse, RZ ;  /* 0x0000000604047219 */ /* 0x080fe400000006ff */
[----:B------:R-:W-:Y:S01]  /*36b0*/  SHF.L.U32 R6, R0, R6, RZ ;  /* 0x0000000600067219 */ /* 0x000fe200000006ff */
[----:B------:R3:W-:Y:S04]  /*36c0*/  STS [UR6+0x140], R5 ;  /* 0x00014005ff007988 */ /* 0x0007e80008000806 */
[----:B------:R3:W-:Y:S04]  /*36d0*/  ATOMS.OR RZ, [UR5+0x14], R4 ;  /* 0x00001404ffff798c */ /* 0x0007e8000b000005 */
[----:B------:R3:W-:Y:S01]  /*36e0*/  ATOMS.OR RZ, [UR5+0x18], R6 ;  /* 0x00001806ffff798c */ /* 0x0007e2000b000005 */
[----:B------:R-:W-:Y:S03]  /*36f0*/  SYNCS.ARRIVE.TRANS64.RED.A1T0 RZ, [UR4], RZ ;  /* 0x000000ffffff79a7 */ /* 0x000fe60008100404 */
[----:B------:R3:W-:Y:S01]  /*3700*/  ATOMS.XOR RZ, [UR5+0x10], R0 ;  /* 0x00001000ffff798c */ /* 0x0007e2000b800005 */
[----:B------:R-:W-:Y:S05]  /*3710*/  BRA `(.L_x_63) ;  /* 0x0000000000107947 */ /* 0x000fea0003800000 */
.L_x_56:
[----:B------:R-:W-:Y:S02]  /*3720*/  MOV R0, 0xffffffff ;  /* 0xffffffff00007802 */ /* 0x000fe40000000f00 */
[----:B------:R-:W-:-:S03]  /*3730*/  MOV R4, 0x3760 ;  /* 0x0000376000047802 */ /* 0x000fc60000000f00 */
[----:B------:R2:W-:Y:S04]  /*3740*/  STS [UR6+0x140], R0 ;  /* 0x00014000ff007988 */ /* 0x0005e80008000806 */
[----:B-12--5:R-:W-:Y:S05]  /*3750*/  CALL.REL.NOINC `($__internal_1_$__cuda_sm10x_tcgen05_guardrail_trap_phase_invalid_during_alloc) ;  /* 0x0000006400487944 */ /* 0x026fea0003c00000 */
.L_x_63:
[----:B------:R-:W-:Y:S05]  /*3760*/  WARPSYNC.ALL ;  /* 0x0000000000007948 */ /* 0x000fea0003800000 */
[----:B------:R-:W4:Y:S01]  /*3770*/  S2UR UR4, SR_CgaCtaId ;  /* 0x00000000000479c3 */ /* 0x000f220000008800 */
[----:B------:R-:W-:Y:S01]  /*3780*/  UMOV UR26, 0x400 ;  /* 0x00000400001a7882 */ /* 0x000fe20000000000 */
[----:B------:R-:W-:-:S06]  /*3790*/  NOP ;  /* 0x0000000000007918 */ /* 0x000fcc0000000000 */
[----:B------:R-:W-:Y:S06]  /*37a0*/  BAR.ARV 0x6, 0xa0 ;  /* 0x0182800000007b1d */ /* 0x000fec0000002000 */
[----:B------:R-:W1:Y:S01]  /*37b0*/  LDCU UR6, c[0x0][0x38c] ;  /* 0x00007180ff0677ac */ /* 0x000e620008000800 */
[----:B------:R-:W-:Y:S01]  /*37c0*/  LOP3.LUT R3, R3, 0xffff, RZ, 0xc0, !PT ;  /* 0x0000ffff03037812 */ /* 0x000fe200078ec0ff */
[----:B--2---:R-:W-:Y:S01]  /*37d0*/  IMAD.MOV.U32 R9, RZ, RZ, 0x1 ;  /* 0x00000001ff097424 */ /* 0x004fe200078e00ff */
[----:B------:R-:W-:Y:S01]  /*37e0*/  LOP3.LUT R2, R2, 0xffff, RZ, 0xc0, !PT ;  /* 0x0000ffff02027812 */ /* 0x000fe200078ec0ff */
[----:B------:R-:W-:Y:S01]  /*37f0*/  IMAD.MOV.U32 R8, RZ, RZ, RZ ;  /* 0x000000ffff087224 */ /* 0x000fe200078e00ff */
[----:B------:R-:W-:Y:S01]  /*3800*/  R2UR UR28, R3 ;  /* 0x00000000031c72ca */ /* 0x000fe200000e0000 */
[----:B------:R-:W-:Y:S01]  /*3810*/  UMOV UR32, URZ ;  /* 0x000000ff00207c82 */ /* 0x000fe20008000000 */
[----:B------:R-:W-:-:S02]  /*3820*/  R2UR UR42, R2 ;  /* 0x00000000022a72ca */ /* 0x000fc400000e0000 */
[----:B------:R-:W-:Y:S01]  /*3830*/  CS2R R2, SRZ ;  /* 0x0000000000027805 */ /* 0x000fe2000001ff00 */
[----:B------:R-:W-:Y:S01]  /*3840*/  UMOV UR23, URZ ;  /* 0x000000ff00177c82 */ /* 0x000fe20008000000 */
[----:B----4-:R-:W-:Y:S01]  /*3850*/  ULEA UR26, UR4, UR26, 0x18 ;  /* 0x0000001a041a7291 */ /* 0x010fe2000f8ec0ff */
[----:B------:R-:W-:Y:S01]  /*3860*/  UMOV UR22, URZ ;  /* 0x000000ff00167c82 */ /* 0x000fe20008000000 */
[----:B------:R-:W-:Y:S02]  /*3870*/  UISETP.NE.AND UP3, UPT, UR48, URZ, UPT ;  /* 0x000000ff3000728c */ /* 0x000fe4000bf65270 */
[----:B------:R-:W-:Y:S02]  /*3880*/  UIADD3 UR5, UPT, UPT, UR26, 0x4300, URZ ;  /* 0x000043001a057890 */ /* 0x000fe4000fffe0ff */
[----:B------:R-:W-:-:S03]  /*3890*/  UIADD3 UR4, UPT, UPT, UR26, 0xc300, URZ ;  /* 0x0000c3001a047890 */ /* 0x000fc6000fffe0ff */
[----:B---3--:R-:W2:Y:S01]  /*38a0*/  LDS R0, [UR26+0x140] ;  /* 0x0001401aff007984 */ /* 0x008ea20008000800 */
[----:B-1----:R-:W-:Y:S02]  /*38b0*/  UIADD3 UR6, UPT, UPT, UR6, 0x3f, URZ ;  /* 0x0000003f06067890 */ /* 0x002fe4000fffe0ff */
[----:B------:R-:W-:Y:S02]  /*38c0*/  USHF.R.U32.HI UR5, URZ, 0x4, UR5 ;  /* 0x00000004ff057899 */ /* 0x000fe40008011605 */
[----:B------:R-:W-:Y:S02]  /*38d0*/  USHF.R.S32.HI UR33, URZ, 0x1f, UR6 ;  /* 0x0000001fff217899 */ /* 0x000fe40008011406 */
[----:B------:R-:W-:Y:S02]  /*38e0*/  USHF.R.U32.HI UR4, URZ, 0x4, UR4 ;  /* 0x00000004ff047899 */ /* 0x000fe40008011604 */
[----:B------:R-:W-:Y:S02]  /*38f0*/  ULEA.HI UR33, UR33, UR6, URZ, 0x6 ;  /* 0x0000000621217291 */ /* 0x000fe4000f8f30ff */
[----:B------:R-:W-:-:S02]  /*3900*/  ULOP3.LUT UR5, UR5, 0x3fff, URZ, 0xc0, !UPT ;  /* 0x00003fff05057892 */ /* 0x000fc4000f8ec0ff */
[----:B------:R-:W-:Y:S02]  /*3910*/  USHF.R.S32.HI UR33, URZ, 0x6, UR33 ;  /* 0x00000006ff217899 */ /* 0x000fe40008011421 */
[----:B------:R-:W-:Y:S02]  /*3920*/  ULOP3.LUT UR30, UR4, 0x3fff, URZ, 0xc0, !UPT ;  /* 0x00003fff041e7892 */ /* 0x000fe4000f8ec0ff */
[----:B------:R-:W-:Y:S01]  /*3930*/  UISETP.LT.AND UP0, UPT, UR33, 0x1, UPT ;  /* 0x000000012100788c */ /* 0x000fe2000bf01270 */
[----:B------:R-:W-:Y:S01]  /*3940*/  UMOV UR40, 0x0 ;  /* 0x0000000000287882 */ /* 0x000fe20000000000 */
[----:B------:R-:W-:Y:S01]  /*3950*/  UMOV UR41, 0x8200010 ;  /* 0x0820001000297882 */ /* 0x000fe20000000000 */
[----:B------:R-:W-:Y:S02]  /*3960*/  ULOP3.LUT UR29, UR5, 0x10000, URZ, 0xfc, !UPT ;  /* 0x00010000051d7892 */ /* 0x000fe4000f8efcff */
[----:B------:R-:W-:Y:S02]  /*3970*/  ULOP3.LUT UR30, UR30, 0x10000, URZ, 0xfc, !UPT ;  /* 0x000100001e1e7892 */ /* 0x000fe4000f8efcff */
[----:B------:R-:W-:Y:S01]  /*3980*/  USEL UR43, UR33, 0x1, !UP0 ;  /* 0x00000001212b7887 */ /* 0x000fe2000c000000 */
[----:B------:R-:W-:Y:S01]  /*3990*/  UMOV UR38, 0x0 ;  /* 0x0000000000267882 */ /* 0x000fe20000000000 */
[----:B------:R-:W-:Y:S01]  /*39a0*/  UMOV UR39, 0x8200010 ;  /* 0x0820001000277882 */ /* 0x000fe20000000000 */
[----:B------:R-:W-:Y:S01]  /*39b0*/  UMOV UR36, 0x0 ;  /* 0x0000000000247882 */ /* 0x000fe20000000000 */
[----:B------:R-:W-:Y:S01]  /*39c0*/  UMOV UR37, 0x8200010 ;  /* 0x0820001000257882 */ /* 0x000fe20000000000 */
[----:B------:R-:W-:Y:S01]  /*39d0*/  UMOV UR34, 0x0 ;  /* 0x0000000000227882 */ /* 0x000fe20000000000 */
[----:B------:R-:W-:Y:S01]  /*39e0*/  UMOV UR35, 0x8200010 ;  /* 0x0820001000237882 */ /* 0x000fe20000000000 */
[----:B--2---:R-:W-:-:S15]  /*39f0*/  R2UR UR44, R0 ;  /* 0x00000000002c72ca */ /* 0x004fde00000e0000 */
.L_x_74:
[C---:B------:R-:W-:Y:S02]  /*3a00*/  LEA R0, R8.reuse, UR26, 0x3 ;  /* 0x0000001a08007c11 */ /* 0x040fe4000f8e18ff */
[----:B------:R-:W-:Y:S02]  /*3a10*/  SHF.L.U32 R4, R3, 0x1f, RZ ;  /* 0x0000001f03047819 */ /* 0x000fe400000006ff */
[----:B------:R-:W-:Y:S02]  /*3a20*/  LEA R5, R8, UR26, 0x4 ;  /* 0x0000001a08057c11 */ /* 0x000fe4000f8e20ff */
[----:B------:R-:W1:Y:S02]  /*3a30*/  SYNCS.PHASECHK.TRANS64.TRYWAIT P0, [R0+URZ+0x90], R4 ;  /* 0x00009004000075a7 */ /* 0x000e6400080011ff */
[----:B-1-3--:R-:W-:Y:S05]  /*3a40*/  @!P0 BRA `(.L_x_67) ;  /* 0x00000058008c8947 */ /* 0x00afea0003800000 */
.L_x_167:
[----:B-1----:R-:W1:Y:S01]  /*3a50*/  LDS.128 R4, [R5+0x120] ;  /* 0x0001200005047984 */ /* 0x002e620000000c00 */
[----:B------:R-:W-:Y:S02]  /*3a60*/  VIADD R0, R0, 0xa0 ;  /* 0x000000a000007836 */ /* 0x000fe40000000000 */
[----:B------:R-:W-:Y:S01]  /*3a70*/  VIADD R8, R8, 0x1 ;  /* 0x0000000108087836 */ /* 0x000fe20000000000 */
[----:B------:R-:W-:Y:S01]  /*3a80*/  @!PT LDS RZ, [RZ] ;  /* 0x00000000fffff984 */ /* 0x000fe20000000800 */
[----:B------:R-:W-:Y:S01]  /*3a90*/  @!PT LDS RZ, [RZ] ;  /* 0x00000000fffff984 */ /* 0x000fe20000000800 */
[----:B------:R-:W-:Y:S01]  /*3aa0*/  @!PT LDS RZ, [RZ] ;  /* 0x00000000fffff984 */ /* 0x000fe20000000800 */
[----:B------:R-:W-:Y:S01]  /*3ab0*/  @!PT LDS RZ, [RZ] ;  /* 0x00000000fffff984 */ /* 0x000fe20000000800 */
[----:B------:R2:W-:Y:S06]  /*3ac0*/  MEMBAR.ALL.CTA ;  /* 0x0000000000007992 */ /* 0x0005ec0000008000 */
[----:B--2---:R-:W2:Y:S01]  /*3ad0*/  FENCE.VIEW.ASYNC.S ;  /* 0x00000000000073c6 */ /* 0x004ea20000000000 */
[----:B------:R-:W-:-:S04]  /*3ae0*/  PRMT R0, RZ, 0x654, R0 ;  /* 0x00000654ff007816 */ /* 0x000fc80000000000 */
[----:B--2---:R2:W-:Y:S01]  /*3af0*/  SYNCS.ARRIVE.TRANS64.RED.A1T0 RZ, [R0+URZ], RZ ;  /* 0x000000ff00ff79a7 */ /* 0x0045e200081004ff */
[----:B-1----:R-:W-:Y:S01]  /*3b00*/  LOP3.LUT P1, RZ, R6, 0x1, RZ, 0xc0, !PT ;  /* 0x0000000106ff7812 */ /* 0x002fe2000782c0ff */
[----:B--2---:R-:W-:-:S12]  /*3b10*/  BRA.U UP3, `(.L_x_68) ;  /* 0x0000000503087547 */ /* 0x004fd8000b800000 */
[----:B------:R-:W1:Y:S01]  /*3b20*/  LDCU UR4, c[0x0][0x38c] ;  /* 0x00007180ff0477ac */ /* 0x000e620008000800 */
[----:B------:R-:W-:Y:S02]  /*3b30*/  PLOP3.LUT P2, PT, PT, PT, PT, 0x80, 0x8 ;  /* 0x000000000008781c */ /* 0x000fe40003f4f070 */
[----:B------:R-:W-:Y:S01]  /*3b40*/  SHF.L.U32 R4, R9, 0x1f, RZ ;  /* 0x0000001f09047819 */ /* 0x000fe200000006ff */
[----:B------:R-:W-:Y:S02]  /*3b50*/  ULEA UR31, UR32, UR26, 0x3 ;  /* 0x0000001a201f7291 */ /* 0x000fe4000f8e18ff */
[----:B------:R-:W-:Y:S02]  /*3b60*/  ULEA UR11, UR32, UR44, 0x6 ;  /* 0x0000002c200b7291 */ /* 0x000fe4000f8e30ff */
[----:B-1----:R-:W-:-:S06]  /*3b70*/  UISETP.GE.AND UP0, UPT, UR4, 0x1, UPT ;  /* 0x000000010400788c */ /* 0x002fcc000bf06270 */
[----:B------:R-:W-:-:S05]  /*3b80*/  PLOP3.LUT P0, PT, PT, PT, UP0, 0x80, 0x8 ;  /* 0x000000000008781c */ /* 0x000fca0003f0f008 */
[----:B------:R-:W-:-:S08]  /*3b90*/  @UP0 ULEA UR4, UR23, UR26, 0x3 ;  /* 0x0000001a17040291 */ /* 0x000fd0000f8e18ff */
[----:B------:R-:W-:-:S04]  /*3ba0*/  @P0 SHF.L.U32 R0, R2, 0x1f, RZ ;  /* 0x0000001f02000819 */ /* 0x000fc800000006ff */
[----:B------:R1:W2:Y:S01]  /*3bb0*/  @P0 SYNCS.PHASECHK.TRANS64.TRYWAIT P2, [UR4], R0 ;  /* 0x00000000ff0005a7 */ /* 0x0002a20008041104 */
[----:B------:R-:W3:Y:S02]  /*3bc0*/  SYNCS.PHASECHK.TRANS64.TRYWAIT P0, [UR31+0xd0], R4 ;  /* 0x0000d004ff0075a7 */ /* 0x000ee4000800111f */
[----:B-123--:R-:W-:Y:S05]  /*3bd0*/  @!P0 BRA `(.L_x_69) ;  /* 0x00000058003c8947 */ /* 0x00efea0003800000 */
.L_x_169:
[----:B------:R-:W-:Y:S01]  /*3be0*/  UMOV UR27, UR22 ;  /* 0x00000016001b7c82 */ /* 0x000fe20008000000 */
[----:B------:R-:W-:Y:S05]  /*3bf0*/  BRA.U !UP0, `(.L_x_70) ;  /* 0x0000000108c07547 */ /* 0x000fea000b800000 */
[----:B------:R-:W-:Y:S02]  /*3c00*/  UIADD3 UR27, UPT, UPT, UR43, UR22, URZ ;  /* 0x000000162b1b7290 */ /* 0x000fe4000fffe0ff */
[----:B------:R-:W-:Y:S01]  /*3c10*/  UPLOP3.LUT UP2, UPT, UPT, UPT, UPT, 0x40, 0x4 ;  /* 0x000000000004789c */ /* 0x000fe20003f4e870 */
[----:B------:R-:W-:Y:S01]  /*3c20*/  UMOV UR24, UR33 ;  /* 0x0000002100187c82 */ /* 0x000fe20008000000 */
[----:B------:R-:W-:-:S09]  /*3c30*/  UMOV UR10, UR23 ;  /* 0x00000017000a7c82 */ /* 0x000fd20008000000 */
.L_x_73:
[----:B--2---:R-:W-:Y:S01]  /*3c40*/  ULEA UR5, UR10, UR26, 0x3 ;  /* 0x0000001a0a057291 */ /* 0x004fe2000f8e18ff */
[----:B---3--:R-:W-:Y:S11]  /*3c50*/  @P2 BRA `(.L_x_71) ;  /* 0x00000000000c2947 */ /* 0x008ff60003800000 */
[----:B-1----:R-:W-:Y:S04]  /*3c60*/  SHF.L.U32 R4, R2, 0x1f, RZ ;  /* 0x0000001f02047819 */ /* 0x002fe800000006ff */
[----:B------:R-:W1:Y:S02]  /*3c70*/  SYNCS.PHASECHK.TRANS64.TRYWAIT P0, [UR5], R4 ;  /* 0x00000004ff0075a7 */ /* 0x000e640008001105 */
[----:B-1----:R-:W-:Y:S05]  /*3c80*/  @!P0 BRA `(.L_x_72) ;  /* 0x0000005800288947 */ /* 0x002fea0003800000 */
.L_x_71:
[----:B------:R-:W-:Y:S01]  /*3c90*/  UISETP.NE.AND UP0, UPT, UR24, 0x1, UPT ;  /* 0x000000011800788c */ /* 0x000fe2000bf05270 */
[----:B------:R-:W-:Y:S01]  /*3ca0*/  PLOP3.LUT P2, PT, PT, PT, PT, 0x80, 0x8 ;  /* 0x000000000008781c */ /* 0x000fe20003f4f070 */
[----:B------:R-:W-:Y:S02]  /*3cb0*/  UIADD3 UR4, UPT, UPT, UR10, 0x1, URZ ;  /* 0x000000010a047890 */ /* 0x000fe4000fffe0ff */
[----:B------:R-:W-:Y:S02]  /*3cc0*/  UIADD3 UR25, UPT, UPT, UR5, 0x20, URZ ;  /* 0x0000002005197890 */ /* 0x000fe4000fffe0ff */
[----:B------:R-:W-:Y:S01]  /*3cd0*/  UISETP.NE.AND UP1, UPT, UR4, 0x4, UPT ;  /* 0x000000040400788c */ /* 0x000fe2000bf25270 */
[----:B------:R-:W-:Y:S01]  /*3ce0*/  PLOP3.LUT P0, PT, PT, PT, UP0, 0x80, 0x8 ;  /* 0x000000000008781c */ /* 0x000fe20003f0f008 */
[----:B------:R-:W-:Y:S02]  /*3cf0*/  UIADD3 UR22, UPT, UPT, UR22, 0x1, URZ ;  /* 0x0000000116167890 */ /* 0x000fe4000fffe0ff */
[----:B------:R-:W-:Y:S02]  /*3d00*/  USEL UR6, URZ, 0x1, UP1 ;  /* 0x00000001ff067887 */ /* 0x000fe40008800000 */
[----:B------:R-:W-:Y:S02]  /*3d10*/  USEL UR23, UR4, URZ, UP1 ;  /* 0x000000ff04177287 */ /* 0x000fe40008800000 */
[----:B------:R-:W-:Y:S02]  /*3d20*/  UIADD3 UR24, UPT, UPT, UR24, -0x1, URZ ;  /* 0xffffffff18187890 */ /* 0x000fe4000fffe0ff */
[----:B------:R-:W-:Y:S01]  /*3d30*/  @UP0 ULEA UR4, UR23, UR26, 0x3 ;  /* 0x0000001a17040291 */ /* 0x000fe2000f8e18ff */
[----:B------:R-:W-:Y:S01]  /*3d40*/  LOP3.LUT R2, R2, UR6, RZ, 0x3c, !PT ;  /* 0x0000000602027c12 */ /* 0x000fe2000f8e3cff */
[----:B------:R-:W-:Y:S02]  /*3d50*/  ULEA UR6, UR10, UR30, 0x9 ;  /* 0x0000001e0a067291 */ /* 0x000fe4000f8e48ff */
[----:B------:R-:W-:Y:S01]  /*3d60*/  UISETP.NE.AND UP0, UPT, UR22, UR27, UPT ;  /* 0x0000001b1600728c */ /* 0x000fe2000bf05270 */
[----:B-1----:R-:W-:Y:S01]  /*3d70*/  @P0 SHF.L.U32 R0, R2, 0x1f, RZ ;  /* 0x0000001f02000819 */ /* 0x002fe200000006ff */
[----:B------:R-:W-:Y:S02]  /*3d80*/  UIADD3 UR20, UPT, UPT, UR6, 0x2, URZ ;  /* 0x0000000206147890 */ /* 0x000fe4000fffe0ff */
[----:B------:R-:W-:Y:S01]  /*3d90*/  UIADD3 UR16, UPT, UPT, UR6, 0x4, URZ ;  /* 0x0000000406107890 */ /* 0x000fe2000fffe0ff */
[----:B------:R2:W3:Y:S01]  /*3da0*/  @P0 SYNCS.PHASECHK.TRANS64.TRYWAIT P2, [UR4], R0 ;  /* 0x00000000ff0005a7 */ /* 0x0004e20008041104 */
[----:B------:R-:W-:Y:S02]  /*3db0*/  ULEA UR4, UR10, UR29, 0x9 ;  /* 0x0000001d0a047291 */ /* 0x000fe4000f8e48ff */
[----:B------:R-:W-:Y:S02]  /*3dc0*/  UIADD3 UR12, UPT, UPT, UR6, 0x6, URZ ;  /* 0x00000006060c7890 */ /* 0x000fe4000fffe0ff */
[----:B------:R-:W-:Y:S02]  /*3dd0*/  UIADD3 UR18, UPT, UPT, UR4, 0x2, URZ ;  /* 0x0000000204127890 */ /* 0x000fe4000fffe0ff */
[----:B------:R-:W-:Y:S02]  /*3de0*/  UIADD3 UR14, UPT, UPT, UR4, 0x4, URZ ;  /* 0x00000004040e7890 */ /* 0x000fe4000fffe0ff */
[----:B------:R-:W-:Y:S01]  /*3df0*/  UIADD3 UR8, UPT, UPT, UR4, 0x6, URZ ;  /* 0x0000000604087890 */ /* 0x000fe2000fffe0ff */
[----:B------:R-:W-:Y:S01]  /*3e00*/  UMOV UR7, 0x40004040 ;  /* 0x4000404000077882 */ /* 0x000fe20000000000 */
[----:B------:R-:W-:Y:S01]  /*3e10*/  UMOV UR5, 0x40004040 ;  /* 0x4000404000057882 */ /* 0x000fe20000000000 */
[----:B------:R-:W-:Y:S01]  /*3e20*/  UMOV UR21, 0x40004040 ;  /* 0x4000404000157882 */ /* 0x000fe20000000000 */
[----:B------:R2:W-:Y:S01]  /*3e30*/  UTCHMMA.2CTA gdesc[UR4], gdesc[UR6], tmem[UR11], tmem[UR40], idesc[UR41], UP2 ;  /* 0x00ff2806040075ea */ /* 0x0005e2000920000b */
[----:B------:R-:W-:Y:S01]  /*3e40*/  UPLOP3.LUT UP2, UPT, UPT, UPT, UPT, 0x80, 0x8 ;  /* 0x000000000008789c */ /* 0x000fe20003f4f070 */
[----:B------:R-:W-:Y:S01]  /*3e50*/  UMOV UR19, 0x40004040 ;  /* 0x4000404000137882 */ /* 0x000fe20000000000 */
[----:B------:R-:W-:Y:S01]  /*3e60*/  UMOV UR17, 0x40004040 ;  /* 0x4000404000117882 */ /* 0x000fe20000000000 */
[----:B------:R2:W-:Y:S01]  /*3e70*/  UTCHMMA.2CTA gdesc[UR18], gdesc[UR20], tmem[UR11], tmem[UR38], idesc[UR39], UPT ;  /* 0x00ff2614120075ea */ /* 0x0005e2000ba0000b */
[----:B------:R-:W-:Y:S01]  /*3e80*/  UMOV UR15, 0x40004040 ;  /* 0x40004040000f7882 */ /* 0x000fe20000000000 */
[----:B------:R-:W-:Y:S01]  /*3e90*/  UMOV UR13, 0x40004040 ;  /* 0x40004040000d7882 */ /* 0x000fe20000000000 */
[----:B------:R-:W-:Y:S01]  /*3ea0*/  UMOV UR9, 0x40004040 ;  /* 0x4000404000097882 */ /* 0x000fe20000000000 */
[----:B------:R2:W-:Y:S01]  /*3eb0*/  UTCHMMA.2CTA gdesc[UR14], gdesc[UR16], tmem[UR11], tmem[UR36], idesc[UR37], UPT ;  /* 0x00ff24100e0075ea */ /* 0x0005e2000ba0000b */
[----:B------:R2:W-:Y:S01]  /*3ec0*/  UTCHMMA.2CTA gdesc[UR8], gdesc[UR12], tmem[UR11], tmem[UR34], idesc[UR35], UPT ;  /* 0x00ff220c080075ea */ /* 0x0005e2000ba0000b */
[----:B------:R2:W-:Y:S01]  /*3ed0*/  UTCBAR.2CTA.MULTICAST [UR25], URZ, UR28 ;  /* 0x000000ff190073e9 */ /* 0x0005e2000820081c */
[----:B------:R-:W-:Y:S01]  /*3ee0*/  UMOV UR10, UR23 ;  /* 0x00000017000a7c82 */ /* 0x000fe20008000000 */
[----:B------:R-:W-:Y:S05]  /*3ef0*/  BRA.U UP0, `(.L_x_73) ;  /* 0xfffffffd00507547 */ /* 0x000fea000b83ffff */
.L_x_70:
[----:B--2---:R-:W-:Y:S01]  /*3f00*/  UIADD3 UR4, UPT, UPT, UR31, 0xb0, URZ ;  /* 0x000000b01f047890 */ /* 0x004fe2000fffe0ff */
[----:B------:R-:W-:-:S08]  /*3f10*/  UMOV UR22, UR27 ;  /* 0x0000001b00167c82 */ /* 0x000fd00008000000 */
[----:B------:R2:W-:Y:S01]  /*3f20*/  UTCBAR.2CTA.MULTICAST [UR4], URZ, UR42 ;  /* 0x000000ff040073e9 */ /* 0x0005e2000820082a */
[----:B------:R-:W-:Y:S02]  /*3f30*/  NOP ;  /* 0x0000000000007918 */ /* 0x000fe40000000000 */
.L_x_68:
[----:B--2---:R-:W-:Y:S01]  /*3f40*/  UIADD3 UR4, UPT, UPT, UR32, 0x1, URZ ;  /* 0x0000000120047890 */ /* 0x004fe2000fffe0ff */
[----:B------:R-:W-:-:S03]  /*3f50*/  ISETP.NE.AND P0, PT, R8, 0x2, PT ;  /* 0x000000020800780c */ /* 0x000fc60003f05270 */
[----:B------:R-:W-:Y:S01]  /*3f60*/  UISETP.NE.AND UP0, UPT, UR4, 0x4, UPT ;  /* 0x000000040400788c */ /* 0x000fe2000bf05270 */
[----:B-1----:R-:W-:Y:S02]  /*3f70*/  SEL R0, RZ, 0x1, P0 ;  /* 0x00000001ff007807 */ /* 0x002fe40000000000 */
[----:B------:R-:W-:Y:S01]  /*3f80*/  SEL R8, R8, RZ, P0 ;  /* 0x000000ff08087207 */ /* 0x000fe20000000000 */
[----:B------:R-:W-:Y:S01]  /*3f90*/  USEL UR5, URZ, 0x1, UP0 ;  /* 0x00000001ff057887 */ /* 0x000fe20008000000 */
[----:B------:R-:W-:Y:S01]  /*3fa0*/  LOP3.LUT R3, R3, R0, RZ, 0x3c, !PT ;  /* 0x0000000003037212 */ /* 0x000fe200078e3cff */
[----:B------:R-:W-:-:S04]  /*3fb0*/  USEL UR32, UR4, URZ, UP0 ;  /* 0x000000ff04207287 */ /* 0x000fc80008000000 */
[----:B------:R-:W-:Y:S01]  /*3fc0*/  LOP3.LUT R9, R9, UR5, RZ, 0x3c, !PT ;  /* 0x0000000509097c12 */ /* 0x000fe2000f8e3cff */
[----:B------:R-:W-:Y:S07]  /*3fd0*/  @P1 BRA `(.L_x_74) ;  /* 0xfffffff800881947 */ /* 0x000fee000383ffff */
[----:B------:R-:W1:Y:S01]  /*3fe0*/  S2UR UR8, SR_CgaCtaId ;  /* 0x00000000000879c3 */ /* 0x000e620000008800 */
[----:B------:R-:W-:Y:S01]  /*3ff0*/  ELECT P0, URZ, PT ;  /* 0x0000000000ff782f */ /* 0x000fe20003800000 */
[----:B------:R-:W-:Y:S01]  /*4000*/  HFMA2 R0, -RZ, RZ, 0, 5.9604644775390625e-08 ;  /* 0x00000001ff007431 */ /* 0x000fe200000001ff */
[----:B------:R-:W-:-:S05]  /*4010*/  UMOV UR4, 0x40 ;  /* 0x0000004000047882 */ /* 0x000fca0000000000 */
[----:B------:R-:W-:Y:S01]  /*4020*/  UVIRTCOUNT.DEALLOC.SMPOOL 0x80 ;  /* 0x000000800000784c */ /* 0x000fe20000000000 */
[----:B------:R-:W-:Y:S02]  /*4030*/  UISETP.NE.AND UP1, UPT, UR48, URZ, UPT ;  /* 0x000000ff3000728c */ /* 0x000fe4000bf25270 */
[----:B-1----:R-:W-:-:S09]  /*4040*/  ULEA UR8, UR8, UR4, 0x18 ;  /* 0x0000000408087291 */ /* 0x002fd2000f8ec0ff */
[----:B------:R1:W-:Y:S01]  /*4050*/  @P0 STS.U8 [UR8+0x1c], R0 ;  /* 0x00001c00ff000988 */ /* 0x0003e20008000008 */
[----:B------:R-:W-:Y:S05]  /*4060*/  BRA.U UP1, `(.L_x_75) ;  /* 0x0000000101a07547 */ /* 0x000fea000b800000 */
[----:B------:R-:W-:Y:S01]  /*4070*/  UIADD3 UR7, UPT, UPT, UR26, 0xd0, URZ ;  /* 0x000000d01a077890 */ /* 0x000fe2000fffe0ff */
[----:B------:R-:W-:-:S03]  /*4080*/  SHF.L.U32 R2, R9, 0x1f, RZ ;  /* 0x0000001f09027819 */ /* 0x000fc600000006ff */
[----:B------:R-:W-:-:S09]  /*4090*/  ULEA UR4, UR32, UR7, 0x3 ;  /* 0x0000000720047291 */ /* 0x000fd2000f8e18ff */
[----:B------:R-:W2:Y:S02]  /*40a0*/  SYNCS.PHASECHK.TRANS64.TRYWAIT P0, [UR4], R2 ;  /* 0x00000002ff0075a7 */ /* 0x000ea40008001104 */
[----:B--2---:R-:W-:Y:S05]  /*40b0*/  @!P0 BRA `(.L_x_76) ;  /* 0x0000005400348947 */ /* 0x004fea0003800000 */
.L_x_172:
        /* <DEDUP_REMOVED lines=9> */
.L_x_174:
        /* <DEDUP_REMOVED lines=9> */
.L_x_176:
[----:B------:R-:W-:-:S04]  /*41e0*/  UIADD3 UR4, UPT, UPT, UR4, 0x1, URZ ;  /* 0x0000000104047890 */ /* 0x000fc8000fffe0ff */
[----:B------:R-:W-:-:S04]  /*41f0*/  UISETP.NE.AND UP0, UPT, UR4, 0x4, UPT ;  /* 0x000000040400788c */ /* 0x000fc8000bf05270 */
[----:B------:R-:W-:Y:S02]  /*4200*/  USEL UR5, URZ, 0x1, UP0 ;  /* 0x00000001ff057887 */ /* 0x000fe40008000000 */
[----:B------:R-:W-:-:S04]  /*4210*/  USEL UR4, UR4, URZ, UP0 ;  /* 0x000000ff04047287 */ /* 0x000fc80008000000 */
[----:B------:R-:W-:Y:S01]  /*4220*/  ULEA UR4, UR4, UR7, 0x3 ;  /* 0x0000000704047291 */ /* 0x000fe2000f8e18ff */
[----:B------:R-:W-:-:S04]  /*4230*/  LOP3.LUT R2, R2, UR5, RZ, 0x3c, !PT ;  /* 0x0000000502027c12 */ /* 0x000fc8000f8e3cff */
[----:B------:R-:W-:Y:S01]  /*4240*/  SHF.L.U32 R2, R2, 0x1f, RZ ;  /* 0x0000001f02027819 */ /* 0x000fe200000006ff */
[----:B-1----:R-:W-:-:S04]  /*4250*/  IMAD.U32 R0, RZ, RZ, UR4 ;  /* 0x00000004ff007e24 */ /* 0x002fc8000f8e00ff */
[----:B------:R1:W2:Y:S03]  /*4260*/  SYNCS.PHASECHK.TRANS64.TRYWAIT P0, [R0+URZ], R2 ;  /* 0x00000002000075a7 */ /* 0x0002a600080011ff */
[----:B--2---:R-:W-:Y:S05]  /*4270*/  @!P0 NANOSLEEP.SYNCS 0x989680 ;  /* 0x009896800000895d */ /* 0x004fea0003900000 */
[----:B------:R-:W2:Y:S02]  /*4280*/  @!P0 SYNCS.PHASECHK.TRANS64 P0, [R0+URZ], R2 ;  /* 0x00000002000085a7 */ /* 0x000ea400080010ff */
[----:B--2---:R-:W-:Y:S05]  /*4290*/  @P0 BRA `(.L_x_79) ;  /* 0x0000000000200947 */ /* 0x004fea0003800000 */
.L_x_80:
[----:B--2---:R2:W4:Y:S02]  /*42a0*/  SYNCS.PHASECHK.TRANS64.TRYWAIT P0, [R0+URZ], R2 ;  /* 0x00000002000075a7 */ /* 0x00452400080011ff */
[----:B----4-:R-:W-:Y:S05]  /*42b0*/  @!P0 NANOSLEEP.SYNCS 0x989680 ;  /* 0x009896800000895d */ /* 0x010fea0003900000 */
[----:B------:R-:W4:Y:S02]  /*42c0*/  @!P0 SYNCS.PHASECHK.TRANS64 P0, [R0+URZ], R2 ;  /* 0x00000002000085a7 */ /* 0x000f2400080010ff */
[----:B----4-:R-:W-:Y:S05]  /*42d0*/  @!P0 BRA `(.L_x_80) ;  /* 0xfffffffc00f08947 */ /* 0x010fea000383ffff */
[----:B------:R-:W-:Y:S05]  /*42e0*/  BRA `(.L_x_79) ;  /* 0x00000000000c7947 */ /* 0x000fea0003800000 */
.L_x_75:
[----:B------:R-:W-:-:S04]  /*42f0*/  UIADD3 UR4, UPT, UPT, UR26, 0x110, URZ ;  /* 0x000001101a047890 */ /* 0x000fc8000fffe0ff */
[----:B------:R-:W-:-:S09]  /*4300*/  UPRMT UR4, UR49, 0x654, UR4 ;  /* 0x0000065431047896 */ /* 0x000fd20008000004 */
[----:B------:R-:W-:Y:S03]  /*4310*/  SYNCS.ARRIVE.TRANS64.RED.A1T0 RZ, [UR4], RZ ;  /* 0x000000ffffff79a7 */ /* 0x000fe60008100404 */
.L_x_79:
[----:B-12---:R-:W-:Y:S01]  /*4320*/  SHF.L.U32 R2, RZ, 0x1f, RZ ;  /* 0x0000001fff027819 */ /* 0x006fe200000006ff */
[----:B------:R-:W-:Y:S01]  /*4330*/  UIADD3 UR4, UPT, UPT, UR26, 0x110, URZ ;  /* 0x000001101a047890 */ /* 0x000fe2000fffe0ff */
[----:B------:R-:W-:Y:S02]  /*4340*/  PLOP3.LUT P0, PT, PT, PT, UP1, 0x80, 0x8 ;  /* 0x000000000008781c */ /* 0x000fe40003f0f018 */
[----:B------:R-:W1:Y:S02]  /*4350*/  SYNCS.PHASECHK.TRANS64.TRYWAIT P1, [UR26+0x110], R2 ;  /* 0x00011002ff0075a7 */ /* 0x000e64000802111a */
[----:B-1----:R-:W-:Y:S09]  /*4360*/  @!P1 BRA `(.L_x_81) ;  /* 0x0000005000d09947 */ /* 0x002ff20003800000 */
.L_x_178:
[----:B------:R-:W-:Y:S01]  /*4370*/  @!UP1 UPRMT UR4, UR49, 0x654, UR4 ;  /* 0x0000065431049896 */ /* 0x000fe20008000004 */
[----:B------:R-:W-:Y:S01]  /*4380*/  UMOV UR5, 0xffff ;  /* 0x0000ffff00057882 */ /* 0x000fe20000000000 */
[----:B------:R-:W-:-:S07]  /*4390*/  UMOV UR6, 0x1 ;  /* 0x0000000100067882 */ /* 0x000fce0000000000 */
[----:B------:R-:W-:Y:S01]  /*43a0*/  @!P0 SYNCS.ARRIVE.TRANS64.RED.A1T0 RZ, [UR4], RZ ;  /* 0x000000ffffff89a7 */ /* 0x000fe20008100404 */
[----:B------:R-:W-:Y:S01]  /*43b0*/  NOP ;  /* 0x0000000000007918 */ /* 0x000fe20000000000 */
[----:B-1----:R-:W1:Y:S01]  /*43c0*/  LDS R0, [UR8+0x14] ;  /* 0x00001408ff007984 */ /* 0x002e620008000800 */
[----:B------:R-:W-:-:S04]  /*43d0*/  ULOP3.LUT UR4, UR44, 0xffff, URZ, 0xc0, !UPT ;  /* 0x0000ffff2c047892 */ /* 0x000fc8000f8ec0ff */
[----:B------:R-:W-:-:S04]  /*43e0*/  USHF.R.U32.HI UR4, URZ, 0x5, UR4 ;  /* 0x00000005ff047899 */ /* 0x000fc80008011604 */
[----:B------:R-:W-:Y:S02]  /*43f0*/  USHF.L.U32 UR5, UR5, UR4, URZ ;  /* 0x0000000405057299 */ /* 0x000fe400080006ff */
[----:B------:R-:W-:-:S04]  /*4400*/  USHF.L.U32 UR4, UR6, UR4, URZ ;  /* 0x0000000406047299 */ /* 0x000fc800080006ff */
[----:B-1----:R-:W-:-:S04]  /*4410*/  LOP3.LUT R0, R0, UR5, RZ, 0xc0, !PT ;  /* 0x0000000500007c12 */ /* 0x002fc8000f8ec0ff */
[----:B------:R-:W-:-:S13]  /*4420*/  ISETP.NE.AND P0, PT, R0, UR5, PT ;  /* 0x0000000500007c0c */ /* 0x000fda000bf05270 */
[----:B------:R-:W-:Y:S05]  /*4430*/  @P0 BRA `(.L_x_82) ;  /* 0x0000000000580947 */ /* 0x000fea0003800000 */
[----:B------:R-:W1:Y:S02]  /*4440*/  LDS R0, [UR8+0x18] ;  /* 0x00001808ff007984 */ /* 0x000e640008000800 */
[----:B-1----:R-:W-:-:S04]  /*4450*/  LOP3.LUT R0, R0, UR4, RZ, 0xc0, !PT ;  /* 0x0000000400007c12 */ /* 0x002fc8000f8ec0ff */
[----:B------:R-:W-:-:S13]  /*4460*/  ISETP.NE.AND P0, PT, R0, UR4, PT ;  /* 0x0000000400007c0c */ /* 0x000fda000bf05270 */
[----:B------:R-:W-:Y:S05]  /*4470*/  @P0 BRA `(.L_x_83) ;  /* 0x00000000003c0947 */ /* 0x000fea0003800000 */
[----:B------:R-:W1:Y:S01]  /*4480*/  S2R R2, SR_LANEID ;  /* 0x0000000000027919 */ /* 0x000e620000000000 */
[----:B------:R-:W-:-:S06]  /*4490*/  ULOP3.LUT UR5, URZ, UR5, URZ, 0x33, !UPT ;  /* 0x00000005ff057292 */ /* 0x000fcc000f8e33ff */
[----:B------:R-:W-:-:S04]  /*44a0*/  IMAD.U32 R0, RZ, RZ, UR5 ;  /* 0x00000005ff007e24 */ /* 0x000fc8000f8e00ff */
[----:B------:R2:W4:Y:S02]  /*44b0*/  REDUX UR7, R0 ;  /* 0x00000000000773c4 */ /* 0x0005240000000000 */
[----:B------:R1:W-:Y:S01]  /*44c0*/  UTCATOMSWS.AND URZ, UR5 ;  /* 0x0000000500ff79e3 */ /* 0x0003e20008000000 */
[----:B--2---:R-:W-:Y:S01]  /*44d0*/  LOP3.LUT R0, RZ, UR4, RZ, 0x33, !PT ;  /* 0x00000004ff007c12 */ /* 0x004fe2000f8e33ff */
[----:B------:R-:W-:Y:S02]  /*44e0*/  VOTEU.ANY UR4, UPT, PT ;  /* 0x0000000000047886 */ /* 0x000fe400038e0100 */
[----:B------:R-:W-:Y:S02]  /*44f0*/  UFLO.U32 UR4, UR4 ;  /* 0x00000004000472bd */ /* 0x000fe400080e0000 */
[----:B------:R-:W2:Y:S04]  /*4500*/  REDUX UR6, R0 ;  /* 0x00000000000673c4 */ /* 0x000ea80000000000 */
[----:B-1----:R-:W-:-:S02]  /*4510*/  ISETP.EQ.U32.AND P0, PT, R2, UR4, PT ;  /* 0x0000000402007c0c */ /* 0x002fc4000bf02070 */
[----:B----4-:R-:W-:-:S11]  /*4520*/  MOV R2, UR7 ;  /* 0x0000000700027c02 */ /* 0x010fd60008000f00 */
[----:B------:R1:W-:Y:S01]  /*4530*/  @P0 ATOMS.AND RZ, [UR8+0x14], R2 ;  /* 0x00001402ffff098c */ /* 0x0003e2000a800008 */
[----:B--2---:R-:W-:-:S05]  /*4540*/  IMAD.U32 R0, RZ, RZ, UR6 ;  /* 0x00000006ff007e24 */ /* 0x004fca000f8e00ff */
[----:B------:R1:W-:Y:S01]  /*4550*/  @P0 ATOMS.AND RZ, [UR8+0x18], R0 ;  /* 0x00001800ffff098c */ /* 0x0003e2000a800008 */
[----:B------:R-:W-:Y:S05]  /*4560*/  BRA `(.L_x_84) ;  /* 0x0000000000147947 */ /* 0x000fea0003800000 */
.L_x_83:
[----:B------:R-:W-:Y:S02]  /*4570*/  MOV R2, 0x4590 ;  /* 0x0000459000027802 */ /* 0x000fe40000000f00 */
[----:B---3-5:R-:W-:Y:S05]  /*4580*/  CALL.REL.NOINC `($__internal_0_$__cuda_sm10x_tcgen05_guardrail_trap_col_being_dealloced_not_returned_by_alloc) ;  /* 0x0000005400b07944 */ /* 0x028fea0003c00000 */
[----:B------:R-:W-:Y:S05]  /*4590*/  BRA `(.L_x_84) ;  /* 0x0000000000087947 */ /* 0x000fea0003800000 */
.L_x_82:
[----:B------:R-:W-:Y:S02]  /*45a0*/  MOV R2, 0x45c0 ;  /* 0x000045c000027802 */ /* 0x000fe40000000f00 */
[----:B---3-5:R-:W-:Y:S05]  /*45b0*/  CALL.REL.NOINC `($__internal_2_$__cuda_sm10x_tcgen05_guardrail_trap_unallocated_columns_being_dealloced) ;  /* 0x0000005400bc7944 */ /* 0x028fea0003c00000 */
.L_x_84:
[----:B------:R-:W-:Y:S01]  /*45c0*/  NOP ;  /* 0x0000000000007918 */ /* 0x000fe20000000000 */
[----:B------:R-:W-:Y:S05]  /*45d0*/  EXIT ;  /* 0x000000000000794d */ /* 0x000fea0003800000 */
.L_x_55:
[----:B------:R-:W-:-:S09]  /*45e0*/  UISETP.NE.OR UP0, UPT, UR25, 0x3, !UP5 ;  /* 0x000000031900788c */ /* 0x000fd2000ef05670 */
[----:B------:R-:W-:Y:S05]  /*45f0*/  BRA.U UP0, `(.L_x_85) ;  /* 0x0000001100b87547 */ /* 0x000fea000b800000 */
[----:B------:R-:W2:Y:S01]  /*4600*/  LDCU UR31, c[0x0][0x370] ;  /* 0x00006e00ff1f77ac */ /* 0x000ea20008000800 */
[----:B------:R-:W3:Y:S01]  /*4610*/  LDC.64 R16, c[0x0][0x348] ;  /* 0x0000d200ff107b82 */ /* 0x000ee20000000a00 */
[----:B------:R-:W-:Y:S02]  /*4620*/  HFMA2 R13, -RZ, RZ, 0, 0 ;  /* 0x00000000ff0d7431 */ /* 0x000fe400000001ff */
[----:B------:R-:W-:Y:S01]  /*4630*/  IMAD.MOV.U32 R15, RZ, RZ, 0x1 ;  /* 0x00000001ff0f7424 */ /* 0x000fe200078e00ff */
[----:B------:R-:W2:Y:S01]  /*4640*/  LDCU.128 UR48, c[0x0][0xb10] ;  /* 0x00016200ff3077ac */ /* 0x000ea20008000c00 */
[----:B------:R-:W-:Y:S01]  /*4650*/  IMAD.MOV.U32 R14, RZ, RZ, RZ ;  /* 0x000000ffff0e7224 */ /* 0x000fe200078e00ff */
[----:B------:R-:W-:Y:S01]  /*4660*/  MOV R7, 0x1000 ;  /* 0x0000100000077802 */ /* 0x000fe20000000f00 */
[----:B------:R-:W4:Y:S01]  /*4670*/  LDCU UR30, c[0x0][0x374] ;  /* 0x00006e80ff1e77ac */ /* 0x000f220008000800 */
[----:B------:R-:W1:Y:S01]  /*4680*/  LDC.64 R2, c[0x0][0x888] ;  /* 0x00022200ff027b82 */ /* 0x000e620000000a00 */
[----:B------:R-:W4:Y:S01]  /*4690*/  LDCU UR15, c[0x0][0xb0c] ;  /* 0x00016180ff0f77ac */ /* 0x000f220008000800 */
[----:B------:R-:W3:Y:S06]  /*46a0*/  LDCU UR52, c[0x0][0xb20] ;  /* 0x00016400ff3477ac */ /* 0x000eec0008000800 */
[----:B------:R-:W1:Y:S01]  /*46b0*/  LDC.64 R4, c[0x0][0x890] ;  /* 0x00022400ff047b82 */ /* 0x000e620000000a00 */
[----:B------:R-:W3:Y:S01]  /*46c0*/  LDCU UR4, c[0x0][0xb30] ;  /* 0x00016600ff0477ac */ /* 0x000ee20008000800 */
[----:B------:R-:W-:Y:S01]  /*46d0*/  UMOV UR21, 0x400 ;  /* 0x0000040000157882 */ /* 0x000fe20000000000 */
[----:B--2---:R-:W-:-:S02]  /*46e0*/  UIMAD.WIDE.U32 UR6, UR31, UR48, URZ ;  /* 0x000000301f0672a5 */ /* 0x004fc4000f8e00ff */
[----:B----4-:R-:W-:Y:S02]  /*46f0*/  UIMAD.WIDE.U32 UR8, UR30, UR51, URZ ;  /* 0x000000331e0872a5 */ /* 0x010fe4000f8e00ff */
[----:B------:R-:W-:Y:S02]  /*4700*/  ULEA UR21, UR47, UR21, 0x18 ;  /* 0x000000152f157291 */ /* 0x000fe4000f8ec0ff */
[----:B------:R-:W-:Y:S02]  /*4710*/  UPLOP3.LUT UP2, UPT, UPT, UPT, UPT, 0x40, 0x4 ;  /* 0x000000000004789c */ /* 0x000fe40003f4e870 */
[----:B------:R-:W-:Y:S01]  /*4720*/  UIADD3 UR37, UPT, UPT, UR21, 0x58, URZ ;  /* 0x0000005815257890 */ /* 0x000fe2000fffe0ff */
[----:B------:R-:W-:Y:S01]  /*4730*/  UMOV UR6, UR7 ;  /* 0x0000000700067c82 */ /* 0x000fe20008000000 */
[----:B------:R-:W-:Y:S01]  /*4740*/  UMOV UR38, UR9 ;  /* 0x0000000900267c82 */ /* 0x000fe20008000000 */
[----:B------:R-:W-:Y:S02]  /*4750*/  UISETP.GE.AND UP0, UPT, UR45, 0x1, UPT ;  /* 0x000000012d00788c */ /* 0x000fe4000bf06270 */
[----:B------:R-:W-:Y:S01]  /*4760*/  UISETP.NE.AND UP4, UPT, UR45, 0x1, UPT ;  /* 0x000000012d00788c */ /* 0x000fe2000bf85270 */
[----:B------:R-:W2:Y:S01]  /*4770*/  LDCU.64 UR22, c[0x0][0xb28] ;  /* 0x00016500ff1677ac */ /* 0x000ea20008000a00 */
[----:B------:R-:W-:-:S02]  /*4780*/  UISETP.NE.AND UP6, UPT, UR15, 0x1, UPT ;  /* 0x000000010f00788c */ /* 0x000fc4000bfc5270 */
[----:B------:R-:W-:Y:S02]  /*4790*/  UISETP.NE.AND UP5, UPT, UR50, 0x1, UPT ;  /* 0x000000013200788c */ /* 0x000fe4000bfa5270 */
[----:B------:R-:W-:Y:S02]  /*47a0*/  UIADD3 UR41, UPT, UPT, UR21, 0x40, URZ ;  /* 0x0000004015297890 */ /* 0x000fe4000fffe0ff */
[----:B------:R-:W-:Y:S02]  /*47b0*/  UIADD3 UR33, UPT, UPT, UR21, 0x48, URZ ;  /* 0x0000004815217890 */ /* 0x000fe4000fffe0ff */
[----:B------:R-:W-:Y:S02]  /*47c0*/  UIADD3 UR25, UPT, UPT, UR21, 0x50, URZ ;  /* 0x0000005015197890 */ /* 0x000fe4000fffe0ff */
[----:B------:R-:W-:Y:S02]  /*47d0*/  UPRMT UR37, UR47, 0x654, UR37 ;  /* 0x000006542f257896 */ /* 0x000fe40008000025 */
[----:B------:R-:W-:-:S02]  /*47e0*/  USHF.R.U32.HI UR39, URZ, UR49, UR6 ;  /* 0x00000031ff277299 */ /* 0x000fc40008011606 */
[----:B---3--:R-:W-:Y:S02]  /*47f0*/  USHF.R.U32.HI UR38, URZ, UR52, UR38 ;  /* 0x00000034ff267299 */ /* 0x008fe40008011626 */
[----:B------:R-:W-:-:S11]  /*4800*/  UISETP.NE.AND UP3, UPT, UR4, 0x1, UPT ;  /* 0x000000010400788c */ /* 0x000fd6000bf65270 */
.L_x_96:
[C---:B------:R-:W-:Y:S02]  /*4810*/  LEA R12, R14.reuse, UR21, 0x3 ;  /* 0x000000150e0c7c11 */ /* 0x040fe4000f8e18ff */
[----:B------:R-:W-:Y:S02]  /*4820*/  SHF.L.U32 R0, R13, 0x1f, RZ ;  /* 0x0000001f0d007819 */ /* 0x000fe400000006ff */
[----:B------:R-:W-:Y:S02]  /*4830*/  LEA R8, R14, UR21, 0x4 ;  /* 0x000000150e087c11 */ /* 0x000fe4000f8e20ff */
[----:B---3--:R-:W3:Y:S02]  /*4840*/  SYNCS.PHASECHK.TRANS64.TRYWAIT P0, [R12+URZ+0x90], R0 ;  /* 0x000090000c0075a7 */ /* 0x008ee400080011ff */
[----:B---3--:R-:W-:Y:S05]  /*4850*/  @!P0 BRA `(.L_x_86) ;  /* 0x0000004c00ac8947 */ /* 0x008fea0003800000 */
.L_x_179:
[----:B------:R-:W4:Y:S01]  /*4860*/  LDS.128 R8, [R8+0x120] ;  /* 0x0001200008087984 */ /* 0x000f220000000c00 */
[----:B------:R-:W-:Y:S01]  /*4870*/  UISETP.GE.AND UP0, UPT, UR45, 0x1, UPT ;  /* 0x000000012d00788c */ /* 0x000fe2000bf06270 */
[----:B------:R-:W-:Y:S01]  /*4880*/  @!PT LDS RZ, [RZ] ;  /* 0x00000000fffff984 */ /* 0x000fe20000000800 */
[----:B------:R-:W-:Y:S01]  /*4890*/  @!PT LDS RZ, [RZ] ;  /* 0x00000000fffff984 */ /* 0x000fe20000000800 */
[----:B------:R-:W-:Y:S01]  /*48a0*/  @!PT LDS RZ, [RZ] ;  /* 0x00000000fffff984 */ /* 0x000fe20000000800 */
[----:B------:R-:W-:Y:S01]  /*48b0*/  @!PT LDS RZ, [RZ] ;  /* 0x00000000fffff984 */ /* 0x000fe20000000800 */
[----:B------:R1:W-:Y:S06]  /*48c0*/  MEMBAR.ALL.CTA ;  /* 0x0000000000007992 */ /* 0x0003ec0000008000 */
[----:B-1----:R-:W1:Y:S01]  /*48d0*/  FENCE.VIEW.ASYNC.S ;  /* 0x00000000000073c6 */ /* 0x002e620000000000 */
[----:B----4-:R-:W-:Y:S11]  /*48e0*/  LOP3.LUT P0, RZ, R10, 0x1, RZ, 0xc0, !PT ;  /* 0x000000010aff7812 */ /* 0x010ff6000780c0ff */
[----:B------:R-:W-:Y:S02]  /*48f0*/  @!UPT UIADD3 URZ, UPT, UPT, URZ, URZ, URZ ;  /* 0x000000fffffff290 */ /* 0x000fe4000fffe0ff */
[----:B-1----:R-:W-:Y:S01]  /*4900*/  VOTEU.ANY UP1, P0 ;  /* 0x0000000000ff7886 */ /* 0x002fe20000020100 */
[----:B------:R-:W-:Y:S11]  /*4910*/  PLOP3.LUT P0, PT, PT, PT, UP1, 0x80, 0x8 ;  /* 0x000000000008781c */ /* 0x000ff60003f0f018 */
[----:B------:R-:W-:Y:S02]  /*4920*/  @!UPT UIADD3 URZ, UPT, UPT, URZ, URZ, URZ ;  /* 0x000000fffffff290 */ /* 0x000fe4000fffe0ff */
[----:B---3--:R-:W-:Y:S02]  /*4930*/  @P0 SHF.R.U32.HI R0, RZ, 0x10, R9 ;  /* 0x00000010ff000819 */ /* 0x008fe40000011609 */
[----:B------:R-:W-:Y:S02]  /*4940*/  @P0 MOV R6, R8 ;  /* 0x0000000800060202 */ /* 0x000fe40000000f00 */
[----:B------:R-:W-:Y:S01]  /*4950*/  @P0 R2UR UR4, R0 ;  /* 0x00000000000402ca */ /* 0x000fe200000e0000 */
[----:B------:R-:W-:Y:S01]  /*4960*/  VIADD R0, R12, 0xa0 ;  /* 0x000000a00c007836 */ /* 0x000fe20000000000 */
[----:B------:R-:W-:Y:S02]  /*4970*/  @P0 LOP3.LUT R8, R9, 0xffff, RZ, 0xc0, !PT ;  /* 0x0000ffff09080812 */ /* 0x000fe400078ec0ff */
[----:B------:R-:W-:Y:S02]  /*4980*/  @P0 R2UR UR6, R6 ;  /* 0x00000000060602ca */ /* 0x000fe400000e0000 */
[----:B------:R-:W-:Y:S02]  /*4990*/  PRMT R0, RZ, 0x654, R0 ;  /* 0x00000654ff007816 */ /* 0x000fe40000000000 */
[----:B------:R-:W-:Y:S02]  /*49a0*/  @P0 R2UR UR5, R8 ;  /* 0x00000000080502ca */ /* 0x000fe400000e0000 */
[----:B------:R1:W-:Y:S03]  /*49b0*/  SYNCS.ARRIVE.TRANS64.RED.A1T0 RZ, [R0+URZ], RZ ;  /* 0x000000ff00ff79a7 */ /* 0x0003e600081004ff */
[----:B------:R-:W-:Y:S04]  /*49c0*/  @UP1 UMOV UR29, UR4 ;  /* 0x00000004001d1c82 */ /* 0x000fe80008000000 */
[----:B------:R-:W-:Y:S04]  /*49d0*/  @UP1 UMOV UR14, UR6 ;  /* 0x00000006000e1c82 */ /* 0x000fe80008000000 */
[----:B------:R-:W-:Y:S01]  /*49e0*/  @UP1 UMOV UR13, UR5 ;  /* 0x00000005000d1c82 */ /* 0x000fe20008000000 */
[----:B------:R-:W-:Y:S05]  /*49f0*/  BRA.U !UP0, `(.L_x_87) ;  /* 0x0000000108a47547 */ /* 0x000fea000b800000 */
[----:B------:R-:W-:Y:S02]  /*4a00*/  UIMAD.WIDE.U32 UR16, UR13, UR51, URZ ;  /* 0x000000330d1072a5 */ /* 0x000fe4000f8e00ff */
[----:B------:R-:W-:Y:S02]  /*4a10*/  UIMAD.WIDE.U32 UR18, UR14, UR48, URZ ;  /* 0x000000300e1272a5 */ /* 0x000fe4000f8e00ff */
[----:B------:R-:W-:Y:S02]  /*4a20*/  USEL UR4, UR30, UR38, !UP5 ;  /* 0x000000261e047287 */ /* 0x000fe4000e800000 */
[----:B------:R-:W-:Y:S02]  /*4a30*/  USEL UR7, UR31, UR39, !UP6 ;  /* 0x000000271f077287 */ /* 0x000fe4000f000000 */
[----:B--2---:R-:W-:Y:S02]  /*4a40*/  UIMAD.WIDE.U32 UR8, UR4, UR22, URZ ;  /* 0x00000016040872a5 */ /* 0x004fe4000f8e00ff */
[----:B------:R-:W-:Y:S01]  /*4a50*/  UIMAD.WIDE.U32 UR10, UR7, UR22, URZ ;  /* 0x00000016070a72a5 */ /* 0x000fe2000f8e00ff */
[----:B------:R-:W-:Y:S02]  /*4a60*/  UMOV UR5, UR17 ;  /* 0x0000001100057c82 */ /* 0x000fe40008000000 */
[----:B------:R-:W-:Y:S03]  /*4a70*/  USHF.R.U32.HI UR6, URZ, UR52, UR5 ;  /* 0x00000034ff067299 */ /* 0x000fe60008011605 */
[----:B------:R-:W-:Y:S01]  /*4a80*/  UMOV UR5, UR19 ;  /* 0x0000001300057c82 */ /* 0x000fe20008000000 */
[----:B------:R-:W-:Y:S02]  /*4a90*/  USEL UR6, UR13, UR6, !UP5 ;  /* 0x000000060d067287 */ /* 0x000fe4000e800000 */
[----:B------:R-:W-:Y:S03]  /*4aa0*/  USHF.R.U32.HI UR12, URZ, UR49, UR5 ;  /* 0x00000031ff0c7299 */ /* 0x000fe60008011605 */
[----:B------:R-:W-:Y:S02]  /*4ab0*/  UMOV UR5, UR9 ;  /* 0x0000000900057c82 */ /* 0x000fe40008000000 */
[----:B------:R-:W-:Y:S03]  /*4ac0*/  @UP4 USHF.R.U32.HI UR4, URZ, UR23, UR5 ;  /* 0x00000017ff044299 */ /* 0x000fe60008011605 */
[----:B------:R-:W-:Y:S01]  /*4ad0*/  UMOV UR5, UR11 ;  /* 0x0000000b00057c82 */ /* 0x000fe20008000000 */
[----:B------:R-:W-:Y:S02]  /*4ae0*/  UIMAD UR4, UR45, UR4, URZ ;  /* 0x000000042d0472a4 */ /* 0x000fe4000f8e02ff */
[----:B------:R-:W-:Y:S02]  /*4af0*/  @UP4 USHF.R.U32.HI UR7, URZ, UR23, UR5 ;  /* 0x00000017ff074299 */ /* 0x000fe40008011605 */
[----:B------:R-:W-:Y:S02]  /*4b00*/  UIMAD.WIDE.U32 UR10, UR6, UR22, URZ ;  /* 0x00000016060a72a5 */ /* 0x000fe4000f8e00ff */
[----:B------:R-:W-:Y:S02]  /*4b10*/  USEL UR5, UR14, UR12, !UP6 ;  /* 0x0000000c0e057287 */ /* 0x000fe4000f000000 */
[----:B------:R-:W-:Y:S02]  /*4b20*/  UIMAD UR8, UR45, UR7, URZ ;  /* 0x000000072d0872a4 */ /* 0x000fe4000f8e02ff */
[----:B------:R-:W-:Y:S03]  /*4b30*/  UISETP.GE.AND UP0, UPT, UR6, UR4, UPT ;  /* 0x000000040600728c */ /* 0x000fe6000bf06270 */
[----:B------:R-:W-:Y:S01]  /*4b40*/  UMOV UR4, UR11 ;  /* 0x0000000b00047c82 */ /* 0x000fe20008000000 */
[----:B------:R-:W-:Y:S02]  /*4b50*/  UISETP.GE.OR UP0, UPT, UR5, UR8, UP0 ;  /* 0x000000080500728c */ /* 0x000fe40008706670 */
[----:B------:R-:W-:Y:S02]  /*4b60*/  USHF.R.U32.HI UR4, URZ, UR23, UR4 ;  /* 0x00000017ff047299 */ /* 0x000fe40008011604 */
[----:B------:R-:W-:Y:S02]  /*4b70*/  UIMAD.WIDE.U32 UR8, UR5, UR22, URZ ;  /* 0x00000016050872a5 */ /* 0x000fe4000f8e00ff */
[----:B------:R-:W-:Y:S04]  /*4b80*/  USEL UR10, UR6, UR4, !UP4 ;  /* 0x00000004060a7287 */ /* 0x000fe8000e000000 */
[----:B------:R-:W-:Y:S01]  /*4b90*/  UIADD3 UR11, UPT, UPT, -UR10, URZ, URZ ;  /* 0x000000ff0a0b7290 */ /* 0x000fe2000fffe1ff */
[----:B------:R-:W-:Y:S02]  /*4ba0*/  @!UP0 UMOV UR4, UR9 ;  /* 0x0000000900048c82 */ /* 0x000fe40008000000 */
[----:B------:R-:W-:Y:S02]  /*4bb0*/  @!UP0 USHF.R.U32.HI UR4, URZ, UR23, UR4 ;  /* 0x00000017ff048299 */ /* 0x000fe40008011604 */
[----:B------:R-:W-:Y:S02]  /*4bc0*/  UIMAD UR8, UR45, UR11, UR6 ;  /* 0x0000000b2d0872a4 */ /* 0x000fe4000f8e0206 */
[----:B------:R-:W-:Y:S04]  /*4bd0*/  @!UP0 USEL UR4, UR5, UR4, !UP4 ;  /* 0x0000000405048287 */ /* 0x000fe8000e000000 */
[----:B------:R-:W-:Y:S02]  /*4be0*/  @!UP0 UIMAD UR7, UR7, UR8, UR4 ;  /* 0x00000008070782a4 */ /* 0x000fe4000f8e0204 */
[----:B------:R-:W-:Y:S02]  /*4bf0*/  @!UP0 UIADD3 UR9, UPT, UPT, UR10, -UR4, URZ ;  /* 0x800000040a098290 */ /* 0x000fe4000fffe0ff */
[----:B------:R-:W-:Y:S02]  /*4c00*/  UIADD3 UR8, UPT, UPT, -UR6, URZ, URZ ;  /* 0x000000ff06087290 */ /* 0x000fe4000fffe1ff */
[----:B------:R-:W-:Y:S02]  /*4c10*/  UIADD3 UR4, UPT, UPT, -UR5, URZ, URZ ;  /* 0x000000ff05047290 */ /* 0x000fe4000fffe1ff */
[----:B------:R-:W-:Y:S03]  /*4c20*/  @!UP0 UIMAD UR6, UR9, UR45, UR5 ;  /* 0x0000002d090682a4 */ /* 0x000fe6000f8e0205 */
[----:B------:R-:W-:Y:S01]  /*4c30*/  @!UP0 UMOV UR5, UR7 ;  /* 0x0000000700058c82 */ /* 0x000fe20008000000 */
[----:B------:R-:W-:Y:S02]  /*4c40*/  UIMAD UR7, UR15, UR4, UR14 ;  /* 0x000000040f0772a4 */ /* 0x000fe4000f8e020e */
[----:B------:R-:W-:Y:S02]  /*4c50*/  UIMAD UR4, UR50, UR8, UR13 ;  /* 0x00000008320472a4 */ /* 0x000fe4000f8e020d */
[----:B------:R-:W-:Y:S02]  /*4c60*/  UIMAD UR14, UR5, UR15, UR7 ;  /* 0x0000000f050e72a4 */ /* 0x000fe4000f8e0207 */
[----:B------:R-:W-:Y:S11]  /*4c70*/  UIMAD UR13, UR6, UR50, UR4 ;  /* 0x00000032060d72a4 */ /* 0x000ff6000f8e0204 */
[----:B------:R-:W-:Y:S01]  /*4c80*/  @!UPT UIADD3 URZ, UPT, UPT, URZ, URZ, URZ ;  /* 0x000000fffffff290 */ /* 0x000fe2000fffe0ff */
.L_x_87:
[----:B------:R-:W3:Y:S01]  /*4c90*/  @!UP3 LDCU.128 UR8, c[0x0][0xb10] ;  /* 0x00016200ff08b7ac */ /* 0x000ee20008000c00 */
[C---:B------:R-:W-:Y:S02]  /*4ca0*/  ISETP.NE.U32.AND P1, PT, R4.reuse, RZ, PT ;  /* 0x000000ff0400720c */ /* 0x040fe40003f25070 */
[----:B------:R-:W-:Y:S02]  /*4cb0*/  ISETP.NE.U32.AND P0, PT, R4, RZ, PT ;  /* 0x000000ff0400720c */ /* 0x000fe40003f05070 */
[C---:B------:R-:W-:Y:S02]  /*4cc0*/  ISETP.NE.AND.EX P1, PT, R5.reuse, RZ, PT, P1 ;  /* 0x000000ff0500720c */ /* 0x040fe40003f25310 */
[----:B------:R-:W-:Y:S01]  /*4cd0*/  ISETP.NE.AND.EX P0, PT, R5, RZ, PT, P0 ;  /* 0x000000ff0500720c */ /* 0x000fe20003f05300 */
[----:B------:R-:W4:Y:S01]  /*4ce0*/  @!UP3 LDCU UR5, c[0x0][0xb0c] ;  /* 0x00016180ff05b7ac */ /* 0x000f220008000800 */
[----:B------:R-:W-:Y:S01]  /*4cf0*/  SHF.L.U32 R9, R15, 0x1f, RZ ;  /* 0x0000001f0f097819 */ /* 0x000fe200000006ff */
[----:B------:R-:W-:Y:S02]  /*4d00*/  USHF.L.U32 UR42, UR28, 0x7, URZ ;  /* 0x000000071c2a7899 */ /* 0x000fe400080006ff */
[----:B------:R-:W-:Y:S02]  /*4d10*/  USHF.L.U32 UR43, UR20, 0x6, URZ ;  /* 0x00000006142b7899 */ /* 0x000fe400080006ff */
[----:B---3--:R-:W-:Y:S07]  /*4d20*/  UIMAD.WIDE.U32 UR6, UR14, UR8, URZ ;  /* 0x000000080e0672a5 */ /* 0x008fee000f8e00ff */
[----:B------:R-:W-:Y:S01]  /*4d30*/  @!UP3 UMOV UR4, UR7 ;  /* 0x000000070004bc82 */ /* 0x000fe20008000000 */
[----:B----4-:R-:W-:Y:S02]  /*4d40*/  @!UP3 UISETP.NE.AND UP0, UPT, UR5, 0x1, UPT ;  /* 0x000000010500b88c */ /* 0x010fe4000bf05270 */
[----:B------:R-:W-:Y:S02]  /*4d50*/  @!UP3 USHF.R.U32.HI UR4, URZ, UR9, UR4 ;  /* 0x00000009ff04b299 */ /* 0x000fe40008011604 */
[----:B------:R-:W-:Y:S02]  /*4d60*/  UIMAD.WIDE.U32 UR6, UR13, UR11, URZ ;  /* 0x0000000b0d0672a5 */ /* 0x000fe4000f8e00ff */
[----:B------:R-:W-:Y:S02]  /*4d70*/  @!UP3 USEL UR8, UR14, UR4, !UP0 ;  /* 0x000000040e08b287 */ /* 0x000fe4000c000000 */
[----:B------:R-:W-:Y:S03]  /*4d80*/  @!UP3 UISETP.NE.AND UP0, UPT, UR10, 0x1, UPT ;  /* 0x000000010a00b88c */ /* 0x000fe6000bf05270 */
[----:B------:R-:W-:Y:S02]  /*4d90*/  @!UP3 UMOV UR6, UR7 ;  /* 0x000000070006bc82 */ /* 0x000fe40008000000 */
[----:B------:R-:W3:Y:S02]  /*4da0*/  @!UP3 LDCU UR4, c[0x0][0xb20] ;  /* 0x00016400ff04b7ac */ /* 0x000ee40008000800 */
[----:B---3--:R-:W-:Y:S04]  /*4db0*/  @!UP3 USHF.R.U32.HI UR6, URZ, UR4, UR6 ;  /* 0x00000004ff06b299 */ /* 0x008fe80008011606 */
[----:B------:R-:W-:Y:S04]  /*4dc0*/  @!UP3 USEL UR6, UR13, UR6, !UP0 ;  /* 0x000000060d06b287 */ /* 0x000fe8000c000000 */
[----:B------:R-:W-:Y:S02]  /*4dd0*/  @!UP3 UIADD3 UR4, UPT, UPT, -UR8, UR6, URZ ;  /* 0x000000060804b290 */ /* 0x000fe4000fffe1ff */
[----:B------:R-:W-:Y:S02]  /*4de0*/  @!UP3 UIADD3 UR6, UPT, UPT, UR8, -UR6, URZ ;  /* 0x800000060806b290 */ /* 0x000fe4000fffe0ff */
[----:B------:R-:W-:Y:S02]  /*4df0*/  @!UP3 UIMAD UR14, UR4, UR5, UR14 ;  /* 0x00000005040eb2a4 */ /* 0x000fe4000f8e020e */
[----:B------:R-:W-:Y:S01]  /*4e00*/  @!UP3 UIMAD UR13, UR6, UR10, UR13 ;  /* 0x0000000a060db2a4 */ /* 0x000fe2000f8e020d */
[----:B------:R-:W-:Y:S11]  /*4e10*/  BRA.U UP2, `(.L_x_88) ;  /* 0x0000000102107547 */ /* 0x000ff6000b800000 */
[----:B------:R-:W-:Y:S04]  /*4e20*/  MOV R6, UR46 ;  /* 0x0000002e00067c02 */ /* 0x000fe80008000f00 */
[----:B------:R-:W-:Y:S04]  /*4e30*/  SHF.L.U32 R6, R6, 0x1f, RZ ;  /* 0x0000001f06067819 */ /* 0x000fe800000006ff */
[----:B------:R-:W3:Y:S02]  /*4e40*/  SYNCS.PHASECHK.TRANS64.TRYWAIT P2, [UR21+0x88], R6 ;  /* 0x00008806ff0075a7 */ /* 0x000ee40008041115 */
[----:B---3--:R-:W-:Y:S05]  /*4e50*/  @!P2 BRA `(.L_x_89) ;  /* 0x000000480040a947 */ /* 0x008fea0003800000 */
.L_x_88:
[----:B------:R-:W-:Y:S05]  /*4e60*/  @!P1 BRA `(.L_x_90) ;  /* 0x0000000000309947 */ /* 0x000fea0003800000 */
[----:B------:R-:W-:Y:S01]  /*4e70*/  ISETP.NE.U32.AND P1, PT, R2, RZ, PT ;  /* 0x000000ff0200720c */ /* 0x000fe20003f25070 */
[----:B------:R-:W3:Y:S01]  /*4e80*/  LDCU.64 UR4, c[0x0][0x358] ;  /* 0x00006b00ff0477ac */ /* 0x000ee20008000a00 */
[----:B------:R-:W-:Y:S02]  /*4e90*/  IMAD.MOV.U32 R50, RZ, RZ, 0x1 ;  /* 0x00000001ff327424 */ /* 0x000fe400078e00ff */
[----:B------:R-:W-:Y:S11]  /*4ea0*/  ISETP.NE.AND.EX P1, PT, R3, RZ, PT, P1 ;  /* 0x000000ff0300720c */ /* 0x000ff60003f25310 */
[----:B------:R-:W-:Y:S02]  /*4eb0*/  @!UPT UIADD3 URZ, UPT, UPT, URZ, URZ, URZ ;  /* 0x000000fffffff290 */ /* 0x000fe4000fffe0ff */
[----:B------:R-:W4:Y:S01]  /*4ec0*/  @P1 LDC.64 R10, c[0x0][0x888] ;  /* 0x00022200ff0a1b82 */ /* 0x000f220000000a00 */
[----:B-1----:R-:W-:Y:S04]  /*4ed0*/  @P1 IMAD R0, R4, UR36, RZ ;  /* 0x0000002404001c24 */ /* 0x002fe8000f8e02ff */
[----:B----4-:R-:W-:Y:S04]  /*4ee0*/  @P1 IMAD.WIDE R10, R0, 0x4, R10 ;  /* 0x00000004000a1825 */ /* 0x010fe800078e020a */
[----:B------:R-:W-:Y:S01]  /*4ef0*/  HFMA2 R0, -RZ, RZ, 0, 5.9604644775390625e-08 ;  /* 0x00000001ff007431 */ /* 0x000fe200000001ff */
[----:B---3-5:R3:W5:Y:S04]  /*4f00*/  @P1 LDG.E R27, desc[UR4][R10.64] ;  /* 0x000000040a1b1981 */ /* 0x028768000c1e1900 */
[----:B------:R-:W-:Y:S01]  /*4f10*/  @!P1 PRMT R50, R0, 0x7610, R50 ;  /* 0x0000761000329816 */ /* 0x000fe20000000032 */
[----:B---3--:R-:W4:Y:S06]  /*4f20*/  @!P1 LDC R27, c[0x0][0x880] ;  /* 0x00022000ff1b9b82 */ /* 0x008f2c0000000800 */
.L_x_90:
[----:B----45:R-:W-:Y:S01]  /*4f30*/  @!P0 FSETP.EQ.AND P1, PT, R27, RZ, PT ;  /* 0x000000ff1b00820b */ /* 0x030fe20003f22000 */
[----:B------:R-:W-:Y:S01]  /*4f40*/  @!UPT UIADD3 URZ, UPT, UPT, URZ, URZ, URZ ;  /* 0x000000fffffff290 */ /* 0x000fe2000fffe0ff */
[----:B------:R-:W-:Y:S11]  /*4f50*/  @!P0 BRA `(.L_x_91) ;  /* 0x0000000000188947 */ /* 0x000ff60003800000 */
[----:B------:R-:W-:Y:S02]  /*4f60*/  LOP3.LUT P0, RZ, R50, 0xff, RZ, 0xc0, !PT ;  /* 0x000000ff32ff7812 */ /* 0x000fe4000780c0ff */
[----:B------:R-:W-:Y:S04]  /*4f70*/  ISETP.NE.U32.AND P1, PT, R2, RZ, PT ;  /* 0x000000ff0200720c */ /* 0x000fe80003f25070 */
[----:B------:R-:W-:Y:S04]  /*4f80*/  ISETP.NE.AND.EX P1, PT, R3, RZ, PT, P1 ;  /* 0x000000ff0300720c */ /* 0x000fe80003f25310 */
[----:B------:R-:W-:Y:S03]  /*4f90*/  PLOP3.LUT P1, PT, P1, PT, PT, 0x8, 0x80 ;  /* 0x000000000080781c */ /* 0x000fe60000f2e170 */
[----:B------:R-:W-:Y:S11]  /*4fa0*/  @P0 FSETP.EQ.AND P1, PT, R27, RZ, PT ;  /* 0x000000ff1b00020b */ /* 0x000ff60003f22000 */
[----:B------:R-:W-:Y:S02]  /*4fb0*/  @!UPT UIADD3 URZ, UPT, UPT, URZ, URZ, URZ ;  /* 0x000000fffffff290 */ /* 0x000fe4000fffe0ff */
.L_x_91:
[----:B------:R-:W3:Y:S01]  /*4fc0*/  SYNCS.PHASECHK.TRANS64.TRYWAIT P2, [UR21+0x60], R9 ;  /* 0x00006009ff0075a7 */ /* 0x000ee20008041115 */
[----:B------:R-:W-:Y:S04]  /*4fd0*/  ELECT P0, URZ, PT ;  /* 0x0000000000ff782f */ /* 0x000fe80003800000 */
[----:B------:R-:W-:Y:S11]  /*4fe0*/  PLOP3.LUT P1, PT, P1, P0, PT, 0xf2, 0x2f ;  /* 0x00000000002f781c */ /* 0x000ff60000f21e72 */
[----:B------:R-:W-:Y:S02]  /*4ff0*/  @!UPT UIADD3 URZ, UPT, UPT, URZ, URZ, URZ ;  /* 0x000000fffffff290 */ /* 0x000fe4000fffe0ff */
[----:B------:R-:W-:Y:S05]  /*5000*/  @!P1 IADD3 R8, P0, PT, R16, 0x580, RZ ;  /* 0x0000058010089810 */ /* 0x000fea0007f1e0ff */
[----:B-1----:R-:W-:Y:S01]  /*5010*/  @!P1 IMAD.X R6, RZ, RZ, R17, P0 ;  /* 0x000000ffff069224 */ /* 0x002fe200000e0611 */
[----:B---3--:R-:W-:Y:S07]  /*5020*/  @!P2 BRA `(.L_x_92) ;  /* 0x0000004400e4a947 */ /* 0x008fee0003800000 */
.L_x_182:
[----:B------:R-:W-:Y:S01]  /*5030*/  @!P1 R2UR UR5, R8 ;  /* 0x00000000080592ca */ /* 0x000fe200000e0000 */
[----:B------:R-:W-:Y:S01]  /*5040*/  VOTEU.ALL UP0, P1 ;  /* 0x0000000000ff7886 */ /* 0x000fe20000800000 */
[----:B------:R-:W-:Y:S01]  /*5050*/  @!P1 R2UR UR4, R6 ;  /* 0x00000000060492ca */ /* 0x000fe200000e0000 */
[----:B------:R-:W-:Y:S01]  /*5060*/  UMOV UR16, 0x0 ;  /* 0x0000000000107882 */ /* 0x000fe20000000000 */
[----:B------:R-:W-:Y:S01]  /*5070*/  UMOV UR17, 0x10000000 ;  /* 0x1000000000117882 */ /* 0x000fe20000000000 */
[----:B------:R-:W-:Y:S01]  /*5080*/  UMOV UR44, UR36 ;  /* 0x00000024002c7c82 */ /* 0x000fe20008000000 */
[----:B------:R-:W-:Y:S01]  /*5090*/  @!UP0 UIADD3 UR40, UPT, UPT, UR21, 0x200, URZ ;  /* 0x0000020015288890 */ /* 0x000fe2000fffe0ff */
[----:B-1----:R-:W-:Y:S01]  /*50a0*/  @!P1 IMAD.MOV.U32 R0, RZ, RZ, 0x1000 ;  /* 0x00001000ff009424 */ /* 0x002fe200078e00ff */
[----:B------:R-:W-:Y:S01]  /*50b0*/  @!UP0 UIADD3 UR10, UPT, UPT, UR42, 0x40, URZ ;  /* 0x000000402a0a8890 */ /* 0x000fe2000fffe0ff */
[----:B------:R-:W-:Y:S01]  /*50c0*/  @!P1 IADD3 R8, P0, PT, R16, 0x580, RZ ;  /* 0x0000058010089810 */ /* 0x000fe20007f1e0ff */
[----:B------:R-:W-:Y:S01]  /*50d0*/  @!UP0 UIADD3 UR8, UPT, UPT, UR21, 0xa00, URZ ;  /* 0x00000a0015088890 */ /* 0x000fe2000fffe0ff */
[----:B------:R-:W-:Y:S02]  /*50e0*/  VOTEU.ALL UP0, P1 ;  /* 0x0000000000ff7886 */ /* 0x000fe40000800000 */
[----:B------:R-:W-:Y:S01]  /*50f0*/  IMAD.U32 R10, RZ, RZ, UR5 ;  /* 0x00000005ff0a7e24 */ /* 0x000fe2000f8e00ff */
[----:B------:R-:W-:Y:S01]  /*5100*/  UMOV UR9, UR41 ;  /* 0x0000002900097c82 */ /* 0x000fe20008000000 */
[----:B------:R-:W-:Y:S01]  /*5110*/  IMAD.U32 R11, RZ, RZ, UR4 ;  /* 0x00000004ff0b7e24 */ /* 0x000fe2000f8e00ff */
[----:B------:R-:W-:Y:S01]  /*5120*/  UMOV UR11, UR43 ;  /* 0x0000002b000b7c82 */ /* 0x000fe20008000000 */
[----:B------:R-:W-:Y:S01]  /*5130*/  UMOV UR12, UR36 ;  /* 0x00000024000c7c82 */ /* 0x000fe20008000000 */
[----:B------:R-:W-:Y:S01]  /*5140*/  @!P1 R2UR UR4, R10 ;  /* 0x000000000a0492ca */ /* 0x000fe200000e0000 */
[----:B------:R-:W-:Y:S01]  /*5150*/  UPRMT UR6, UR47, 0x654, UR41 ;  /* 0x000006542f067896 */ /* 0x000fe20008000029 */
[----:B------:R-:W-:Y:S01]  /*5160*/  @!P1 R2UR UR5, R11 ;  /* 0x000000000b0592ca */ /* 0x000fe200000e0000 */
[----:B------:R-:W-:Y:S11]  /*5170*/  @!P1 IMAD.X R6, RZ, RZ, R17, P0 ;  /* 0x000000ffff069224 */ /* 0x000ff600000e0611 */
[----:B------:R-:W-:Y:S01]  /*5180*/  @!UPT UIADD3 URZ, UPT, UPT, URZ, URZ, URZ ;  /* 0x000000fffffff290 */ /* 0x000fe2000fffe0ff */
[----:B------:R1:W-:Y:S01]  /*5190*/  @!UP0 UTMALDG.3D [UR40], [UR4], desc[UR16] ;  /* 0x00001028040085b4 */ /* 0x0003e20008011000 */
[----:B------:R-:W-:Y:S05]  /*51a0*/  VOTEU.ALL UP0, P1 ;  /* 0x0000000000ff7886 */ /* 0x000fea0000800000 */
[----:B------:R1:W-:Y:S01]  /*51b0*/  @!UP0 UTMALDG.3D [UR8], [UR4], desc[UR16] ;  /* 0x00001008040085b4 */ /* 0x0003e20008011000 */
[----:B------:R1:W-:Y:S01]  /*51c0*/  @!P1 SYNCS.ARRIVE.TRANS64.RED.A0TR RZ, [UR21+0x40], R0 ;  /* 0x00004000ffff99a7 */ /* 0x0003e20008300415 */
[----:B------:R-:W-:Y:S01]  /*51d0*/  SYNCS.ARRIVE.TRANS64.RED.A1T0 RZ, [UR6], RZ ;  /* 0x000000ffffff79a7 */ /* 0x000fe20008100406 */
[----:B------:R-:W3:Y:S02]  /*51e0*/  SYNCS.PHASECHK.TRANS64.TRYWAIT P2, [UR21+0x68], R9 ;  /* 0x00006809ff0075a7 */ /* 0x000ee40008041115 */
[----:B-1-3--:R-:W-:Y:S05]  /*51f0*/  @!P2 BRA `(.L_x_93) ;  /* 0x000000440088a947 */ /* 0x00afea0003800000 */
.L_x_184:
        /* <DEDUP_REMOVED lines=10> */
[----:B------:R-:W-:Y:S02]  /*52a0*/  @!UP0 UIADD3 UR10, UPT, UPT, UR42, 0x50, URZ ;  /* 0x000000502a0a8890 */ /* 0x000fe4000fffe0ff */
[----:B------:R-:W-:Y:S01]  /*52b0*/  @!UP0 UIADD3 UR8, UPT, UPT, UR21, 0x1a00, URZ ;  /* 0x00001a0015088890 */ /* 0x000fe2000fffe0ff */
[----:B------:R-:W-:Y:S01]  /*52c0*/  IMAD.U32 R10, RZ, RZ, UR5 ;  /* 0x00000005ff0a7e24 */ /* 0x000fe2000f8e00ff */
[----:B------:R-:W-:Y:S01]  /*52d0*/  VOTEU.ALL UP0, P1 ;  /* 0x0000000000ff7886 */ /* 0x000fe20000800000 */
[----:B------:R-:W-:Y:S01]  /*52e0*/  IMAD.U32 R11, RZ, RZ, UR4 ;  /* 0x00000004ff0b7e24 */ /* 0x000fe2000f8e00ff */
[----:B------:R-:W-:Y:S01]  /*52f0*/  UMOV UR9, UR33 ;  /* 0x0000002100097c82 */ /* 0x000fe20008000000 */
[----:B------:R-:W-:Y:S01]  /*5300*/  UMOV UR11, UR43 ;  /* 0x0000002b000b7c82 */ /* 0x000fe20008000000 */
[----:B------:R-:W-:Y:S01]  /*5310*/  @!P1 R2UR UR4, R10 ;  /* 0x000000000a0492ca */ /* 0x000fe200000e0000 */
[----:B------:R-:W-:Y:S01]  /*5320*/  UMOV UR12, UR36 ;  /* 0x00000024000c7c82 */ /* 0x000fe20008000000 */
[----:B------:R-:W-:Y:S01]  /*5330*/  @!P1 R2UR UR5, R11 ;  /* 0x000000000b0592ca */ /* 0x000fe200000e0000 */
[----:B------:R-:W-:Y:S01]  /*5340*/  UPRMT UR6, UR47, 0x654, UR33 ;  /* 0x000006542f067896 */ /* 0x000fe20008000021 */
[----:B------:R-:W-:Y:S11]  /*5350*/  @!P1 IMAD.X R6, RZ, RZ, R17, P0 ;  /* 0x000000ffff069224 */ /* 0x000ff600000e0611 */
[----:B------:R1:W-:Y:S01]  /*5360*/  @!UP0 UTMALDG.3D [UR32], [UR4], desc[UR16] ;  /* 0x00001020040085b4 */ /* 0x0003e20008011000 */
[----:B------:R-:W-:Y:S05]  /*5370*/  VOTEU.ALL UP0, P1 ;  /* 0x0000000000ff7886 */ /* 0x000fea0000800000 */
[----:B------:R1:W-:Y:S01]  /*5380*/  @!UP0 UTMALDG.3D [UR8], [UR4], desc[UR16] ;  /* 0x00001008040085b4 */ /* 0x0003e20008011000 */
[----:B------:R1:W-:Y:S01]  /*5390*/  @!P1 SYNCS.ARRIVE.TRANS64.RED.A0TR RZ, [UR21+0x48], R0 ;  /* 0x00004800ffff99a7 */ /* 0x0003e20008300415 */
[----:B------:R-:W-:Y:S01]  /*53a0*/  SYNCS.ARRIVE.TRANS64.RED.A1T0 RZ, [UR6], RZ ;  /* 0x000000ffffff79a7 */ /* 0x000fe20008100406 */
[----:B------:R-:W3:Y:S02]  /*53b0*/  SYNCS.PHASECHK.TRANS64.TRYWAIT P2, [UR21+0x70], R9 ;  /* 0x00007009ff0075a7 */ /* 0x000ee40008041115 */
[----:B-1-3--:R-:W-:Y:S05]  /*53c0*/  @!P2 BRA `(.L_x_94) ;  /* 0x00000044002ca947 */ /* 0x00afea0003800000 */
.L_x_186:
        /* <DEDUP_REMOVED lines=9> */
[----:B------:R-:W-:Y:S01]  /*5460*/  VIADD R14, R14, 0x1 ;  /* 0x000000010e0e7836 */ /* 0x000fe20000000000 */
        /* <DEDUP_REMOVED lines=10> */
[----:B------:R-:W-:Y:S01]  /*5510*/  UMOV UR12, UR36 ;  /* 0x00000024000c7c82 */ /* 0x000fe20008000000 */
[----:B------:R-:W-:Y:S11]  /*5520*/  UPRMT UR6, UR47, 0x654, UR25 ;  /* 0x000006542f067896 */ /* 0x000ff60008000019 */
[----:B------:R1:W-:Y:S01]  /*5530*/  @!UP0 UTMALDG.3D [UR24], [UR4], desc[UR16] ;  /* 0x00001018040085b4 */ /* 0x0003e20008011000 */
[----:B------:R-:W-:Y:S05]  /*5540*/  VOTEU.ALL UP0, P1 ;  /* 0x0000000000ff7886 */ /* 0x000fea0000800000 */
[----:B------:R1:W-:Y:S01]  /*5550*/  @!UP0 UTMALDG.3D [UR8], [UR4], desc[UR16] ;  /* 0x00001008040085b4 */ /* 0x0003e20008011000 */
[----:B------:R1:W-:Y:S01]  /*5560*/  @!P1 SYNCS.ARRIVE.TRANS64.RED.A0TR RZ, [UR21+0x50], R0 ;  /* 0x00005000ffff99a7 */ /* 0x0003e20008300415 */
[----:B------:R-:W-:Y:S01]  /*5570*/  SYNCS.ARRIVE.TRANS64.RED.A1T0 RZ, [UR6], RZ ;  /* 0x000000ffffff79a7 */ /* 0x000fe20008100406 */
[----:B------:R-:W3:Y:S02]  /*5580*/  SYNCS.PHASECHK.TRANS64.TRYWAIT P0, [UR21+0x78], R9 ;  /* 0x00007809ff0075a7 */ /* 0x000ee40008001115 */
[----:B-1-3--:R-:W-:Y:S05]  /*5590*/  @!P0 BRA `(.L_x_95) ;  /* 0x0000004000d08947 */ /* 0x00afea0003800000 */
.L_x_188:
[----:B------:R-:W-:Y:S01]  /*55a0*/  UPLOP3.LUT UP2, UPT, UPT, UPT, UPT, 0x80, 0x8 ;  /* 0x000000000008789c */ /* 0x000fe20003f4f070 */
[----:B------:R-:W-:Y:S01]  /*55b0*/  @!P1 IADD3 R6, P0, PT, R16, 0x580, RZ ;  /* 0x0000058010069810 */ /* 0x000fe20007f1e0ff */
[----:B------:R-:W-:Y:S01]  /*55c0*/  UMOV UR6, 0x0 ;  /* 0x0000000000067882 */ /* 0x000fe20000000000 */
[----:B------:R-:W-:Y:S01]  /*55d0*/  UMOV UR7, 0x10000000 ;  /* 0x1000000000077882 */ /* 0x000fe20000000000 */
[----:B------:R-:W-:Y:S01]  /*55e0*/  VOTEU.ALL UP0, P1 ;  /* 0x0000000000ff7886 */ /* 0x000fe20000800000 */
[----:B------:R-:W-:Y:S01]  /*55f0*/  @!P1 R2UR UR5, R6 ;  /* 0x00000000060592ca */ /* 0x000fe200000e0000 */
[----:B-1----:R-:W-:Y:S01]  /*5600*/  @!P1 IMAD.X R0, RZ, RZ, R17, P0 ;  /* 0x000000ffff009224 */ /* 0x002fe200000e0611 */
[----:B------:R-:W-:Y:S01]  /*5610*/  UMOV UR19, UR43 ;  /* 0x0000002b00137c82 */ /* 0x000fe20008000000 */
[----:B------:R-:W-:Y:S01]  /*5620*/  UMOV UR20, UR36 ;  /* 0x0000002400147c82 */ /* 0x000fe20008000000 */
[----:B------:R-:W-:Y:S01]  /*5630*/  @!UP0 UIADD3 UR18, UPT, UPT, UR42, 0x30, URZ ;  /* 0x000000302a128890 */ /* 0x000fe2000fffe0ff */
[----:B------:R-:W-:Y:S01]  /*5640*/  R2UR UR24, R52 ;  /* 0x00000000341872ca */ /* 0x000fe200000e0000 */
[----:B------:R-:W-:Y:S01]  /*5650*/  @!UP0 UIADD3 UR16, UPT, UPT, UR21, 0x3200, URZ ;  /* 0x0000320015108890 */ /* 0x000fe2000fffe0ff */
[----:B------:R-:W-:Y:S01]  /*5660*/  @!P1 R2UR UR4, R0 ;  /* 0x00000000000492ca */ /* 0x000fe200000e0000 */
[----:B------:R-:W-:Y:S01]  /*5670*/  @!UP0 UIADD3 UR17, UPT, UPT, UR21, 0x58, URZ ;  /* 0x0000005815118890 */ /* 0x000fe2000fffe0ff */
[----:B------:R-:W-:Y:S01]  /*5680*/  ISETP.NE.AND P0, PT, R14, 0x2, PT ;  /* 0x000000020e00780c */ /* 0x000fe20003f05270 */
[----:B------:R-:W-:Y:S01]  /*5690*/  @!UP0 UIADD3 UR10, UPT, UPT, UR42, 0x70, URZ ;  /* 0x000000702a0a8890 */ /* 0x000fe2000fffe0ff */
[----:B------:R-:W-:Y:S01]  /*56a0*/  LOP3.LUT R15, R15, 0x1, RZ, 0x3c, !PT ;  /* 0x000000010f0f7812 */ /* 0x000fe200078e3cff */
[----:B------:R-:W-:Y:S01]  /*56b0*/  @!UP0 UIADD3 UR8, UPT, UPT, UR21, 0x3a00, URZ ;  /* 0x00003a0015088890 */ /* 0x000fe2000fffe0ff */
[----:B------:R-:W-:Y:S01]  /*56c0*/  IMAD.U32 R8, RZ, RZ, UR5 ;  /* 0x00000005ff087e24 */ /* 0x000fe2000f8e00ff */
[----:B------:R-:W-:Y:S01]  /*56d0*/  VOTEU.ALL UP0, P1 ;  /* 0x0000000000ff7886 */ /* 0x000fe20000800000 */
[----:B------:R-:W-:Y:S01]  /*56e0*/  UMOV UR11, UR43 ;  /* 0x0000002b000b7c82 */ /* 0x000fe20008000000 */
[----:B------:R-:W-:Y:S01]  /*56f0*/  UMOV UR12, UR36 ;  /* 0x00000024000c7c82 */ /* 0x000fe20008000000 */
[----:B------:R-:W-:Y:S01]  /*5700*/  UMOV UR9, UR17 ;  /* 0x0000001100097c82 */ /* 0x000fe20008000000 */
[----:B------:R-:W-:Y:S01]  /*5710*/  SEL R0, RZ, 0x1, P0 ;  /* 0x00000001ff007807 */ /* 0x000fe20000000000 */
[----:B------:R-:W-:Y:S01]  /*5720*/  UIADD3 UR28, UPT, UPT, UR13, UR24, URZ ;  /* 0x000000180d1c7290 */ /* 0x000fe2000fffe0ff */
[----:B------:R-:W-:Y:S01]  /*5730*/  IMAD.U32 R9, RZ, RZ, UR4 ;  /* 0x00000004ff097e24 */ /* 0x000fe2000f8e00ff */
[----:B------:R-:W-:Y:S01]  /*5740*/  @!P1 R2UR UR4, R8 ;  /* 0x00000000080492ca */ /* 0x000fe200000e0000 */
[----:B------:R-:W-:Y:S01]  /*5750*/  UMOV UR36, UR29 ;  /* 0x0000001d00247c82 */ /* 0x000fe20008000000 */
[----:B------:R-:W-:Y:S02]  /*5760*/  LOP3.LUT R13, R13, R0, RZ, 0x3c, !PT ;  /* 0x000000000d0d7212 */ /* 0x000fe400078e3cff */
[----:B------:R-:W-:Y:S02]  /*5770*/  @!P1 R2UR UR5, R9 ;  /* 0x00000000090592ca */ /* 0x000fe400000e0000 */
[----:B------:R-:W-:Y:S11]  /*5780*/  SEL R14, R14, RZ, P0 ;  /* 0x000000ff0e0e7207 */ /* 0x000ff60000000000 */
[----:B------:R1:W-:Y:S01]  /*5790*/  @!UP0 UTMALDG.3D [UR16], [UR4], desc[UR6] ;  /* 0x00000610040085b4 */ /* 0x0003e20008011000 */
[----:B------:R-:W-:Y:S05]  /*57a0*/  VOTEU.ALL UP0, P1 ;  /* 0x0000000000ff7886 */ /* 0x000fea0000800000 */
[----:B------:R3:W-:Y:S01]  /*57b0*/  @!UP0 UTMALDG.3D [UR8], [UR4], desc[UR6] ;  /* 0x00000608040085b4 */ /* 0x0007e20008011000 */
[----:B------:R3:W-:Y:S01]  /*57c0*/  @!P1 SYNCS.ARRIVE.TRANS64.RED.A0TR RZ, [UR21+0x58], R7 ;  /* 0x00005807ffff99a7 */ /* 0x0007e20008300415 */
[----:B------:R-:W-:Y:S01]  /*57d0*/  SYNCS.ARRIVE.TRANS64.RED.A1T0 RZ, [UR37], RZ ;  /* 0x000000ffffff79a7 */ /* 0x000fe20008100425 */
[----:B-1----:R-:W-:Y:S01]  /*57e0*/  UIADD3 UR20, UPT, UPT, UR14, UR63, URZ ;  /* 0x0000003f0e147290 */ /* 0x002fe2000fffe0ff */
[----:B------:R-:W-:Y:S11]  /*57f0*/  BRA.U UP1, `(.L_x_96) ;  /* 0xfffffff101047547 */ /* 0x000ff6000b83ffff */
[----:B------:R-:W-:-:S04]  /*5800*/  SHF.L.U32 R2, R15, 0x1f, RZ ;  /* 0x0000001f0f027819 */ /* 0x000fc800000006ff */
[----:B------:R-:W1:Y:S02]  /*5810*/  SYNCS.PHASECHK.TRANS64.TRYWAIT P0, [UR21+0x60], R2 ;  /* 0x00006002ff0075a7 */ /* 0x000e640008001115 */
[----:B-1----:R-:W-:Y:S05]  /*5820*/  @!P0 BRA `(.L_x_97) ;  /* 0x0000004000448947 */ /* 0x002fea0003800000 */
.L_x_190:
[----:B------:R-:W4:Y:S02]  /*5830*/  SYNCS.PHASECHK.TRANS64.TRYWAIT P0, [UR21+0x68], R2 ;  /* 0x00006802ff0075a7 */ /* 0x000f240008001115 */
[----:B----4-:R-:W-:Y:S05]  /*5840*/  @!P0 BRA `(.L_x_98) ;  /* 0x0000004000548947 */ /* 0x010fea0003800000 */
.L_x_192:
[----:B------:R-:W4:Y:S02]  /*5850*/  SYNCS.PHASECHK.TRANS64.TRYWAIT P0, [UR21+0x70], R2 ;  /* 0x00007002ff0075a7 */ /* 0x000f240008001115 */
[----:B----4-:R-:W-:Y:S05]  /*5860*/  @!P0 BRA `(.L_x_99) ;  /* 0x0000004000648947 */ /* 0x010fea0003800000 */
.L_x_194:
[----:B-1----:R-:W-:-:S07]  /*5870*/  MOV R0, UR21 ;  /* 0x0000001500007c02 */ /* 0x002fce0008000f00 */
.L_x_100:
[----:B-1----:R-:W-:-:S04]  /*5880*/  SHF.L.U32 R2, R15, 0x1f, RZ ;  /* 0x0000001f0f027819 */ /* 0x002fc800000006ff */
[----:B------:R1:W4:Y:S03]  /*5890*/  SYNCS.PHASECHK.TRANS64.TRYWAIT P0, [R0+URZ+0x78], R2 ;  /* 0x00007802000075a7 */ /* 0x00032600080011ff */
[----:B----4-:R-:W-:Y:S05]  /*58a0*/  @!P0 NANOSLEEP.SYNCS 0x989680 ;  /* 0x009896800000895d */ /* 0x010fea0003900000 */
[----:B------:R-:W4:Y:S02]  /*58b0*/  @!P0 SYNCS.PHASECHK.TRANS64 P0, [R0+URZ+0x78], R2 ;  /* 0x00007802000085a7 */ /* 0x000f2400080010ff */
[----:B--234-:R-:W-:Y:S05]  /*58c0*/  @P0 EXIT ;  /* 0x000000000000094d */ /* 0x01cfea0003800000 */
[----:B------:R-:W-:Y:S05]  /*58d0*/  BRA `(.L_x_100) ;  /* 0xfffffffc00e87947 */ /* 0x000fea000383ffff */
.L_x_85:
[----:B------:R-:W-:-:S06]  /*58e0*/  UISETP.GE.AND UP0, UPT, UR25, 0x4, UPT ;  /* 0x000000041900788c */ /* 0x000fcc000bf06270 */
[----:B------:R-:W-:-:S13]  /*58f0*/  PLOP3.LUT P0, PT, PT, PT, UP0, 0x80, 0x8 ;  /* 0x000000000008781c */ /* 0x000fda0003f0f008 */
[----:B-1----:R-:W-:Y:S05]  /*5900*/  @!P0 EXIT ;  /* 0x000000000000894d */ /* 0x002fea0003800000 */
[----:B------:R-:W-:Y:S01]  /*5910*/  BAR.SYNC.DEFER_BLOCKING 0x6, 0xa0 ;  /* 0x0182800000007b1d */ /* 0x000fe20000010000 */
[----:B------:R-:W-:Y:S01]  /*5920*/  IMAD.SHL.U32 R49, R61, 0x10, RZ ;  /* 0x000000103d317824 */ /* 0x000fe200078e00ff */
[----:B------:R-:W-:Y:S01]  /*5930*/  CS2R R58, SRZ ;  /* 0x00000000003a7805 */ /* 0x000fe2000001ff00 */
[----:B------:R-:W-:Y:S02]  /*5940*/  IMAD.SHL.U32 R5, R51, 0x200, RZ ;  /* 0x0000020033057824 */ /* 0x000fe400078e00ff */
[----:B------:R-:W-:Y:S01]  /*5950*/  IMAD.U32 R23, R61, 0x10000, RZ ;  /* 0x000100003d177824 */ /* 0x000fe200078e00ff */
[----:B------:R-:W-:Y:S01]  /*5960*/  UMOV UR43, 0x400 ;  /* 0x00000400002b7882 */ /* 0x000fe20000000000 */
[----:B------:R-:W-:Y:S01]  /*5970*/  LOP3.LUT R48, R49, 0x5b0, RZ, 0xc0, !PT ;  /* 0x000005b031307812 */ /* 0x000fe200078ec0ff */
[----:B------:R-:W-:Y:S01]  /*5980*/  ULEA UR43, UR47, UR43, 0x18 ;  /* 0x0000002b2f2b7291 */ /* 0x000fe2000f8ec0ff */
[----:B------:R-:W1:Y:S01]  /*5990*/  LDC.64 R44, c[0x0][0x888] ;  /* 0x00022200ff2c7b82 */ /* 0x000e620000000a00 */
[----:B------:R-:W-:Y:S01]  /*59a0*/  IMAD.SHL.U32 R4, R61, 0x2, RZ ;  /* 0x000000023d047824 */ /* 0x000fe200078e00ff */
[----:B------:R-:W-:Y:S01]  /*59b0*/  LOP3.LUT R48, R48, 0x200, R5, 0xf8, !PT ;  /* 0x0000020030307812 */ /* 0x000fe200078ef805 */
[----:B------:R-:W-:Y:S01]  /*59c0*/  IMAD.SHL.U32 R5, R51, 0x200000, RZ ;  /* 0x0020000033057824 */ /* 0x000fe200078e00ff */
[C---:B------:R-:W-:Y:S01]  /*59d0*/  LOP3.LUT R6, R49.reuse, 0x40, RZ, 0xc0, !PT ;  /* 0x0000004031067812 */ /* 0x040fe200078ec0ff */
[----:B------:R-:W-:Y:S01]  /*59e0*/  UIADD3 UR4, UPT, UPT, UR43, 0x200, URZ ;  /* 0x000002002b047890 */ /* 0x000fe2000fffe0ff */
[----:B------:R-:W-:Y:S01]  /*59f0*/  LOP3.LUT P0, RZ, R49, 0x40, RZ, 0xc0, !PT ;  /* 0x0000004031ff7812 */ /* 0x000fe2000780c0ff */
[----:B------:R-:W-:Y:S01]  /*5a00*/  IMAD.MOV.U32 R60, RZ, RZ, 0x1 ;  /* 0x00000001ff3c7424 */ /* 0x000fe200078e00ff */
[----:B------:R-:W2:Y:S01]  /*5a10*/  LDC.64 R46, c[0x0][0x890] ;  /* 0x00022400ff2e7b82 */ /* 0x000ea20000000a00 */
[----:B------:R-:W-:Y:S01]  /*5a20*/  LOP3.LUT R5, R5, 0x200000, RZ, 0xc0, !PT ;  /* 0x0020000005057812 */ /* 0x000fe200078ec0ff */
[----:B------:R-:W-:Y:S01]  /*5a30*/  IMAD.MOV.U32 R22, RZ, RZ, RZ ;  /* 0x000000ffff167224 */ /* 0x000fe200078e00ff */
[----:B------:R-:W-:Y:S01]  /*5a40*/  LOP3.LUT R4, R6, 0x8, R4, 0xf8, !PT ;  /* 0x0000000806047812 */ /* 0x000fe200078ef804 */
[----:B------:R-:W-:Y:S01]  /*5a50*/  IMAD.MOV.U32 R56, RZ, RZ, RZ ;  /* 0x000000ffff387224 */ /* 0x000fe200078e00ff */
[----:B------:R-:W-:Y:S01]  /*5a60*/  LOP3.LUT R23, R5, 0x400000, R23, 0xf8, !PT ;  /* 0x0040000005177812 */ /* 0x000fe200078ef817 */
[----:B------:R-:W-:Y:S01]  /*5a70*/  IMAD.U32 R53, RZ, RZ, UR4 ;  /* 0x00000004ff357e24 */ /* 0x000fe2000f8e00ff */
[----:B------:R-:W3:Y:S01]  /*5a80*/  LDS R0, [UR43+0x140] ;  /* 0x0001402bff007984 */ /* 0x000ee20008000800 */
[----:B------:R-:W4:Y:S01]  /*5a90*/  LDC.64 R42, c[0x0][0x8b0] ;  /* 0x00022c00ff2a7b82 */ /* 0x000f220000000a00 */
[----:B------:R-:W-:Y:S01]  /*5aa0*/  LOP3.LUT R48, R48, R4, RZ, 0xfc, !PT ;  /* 0x0000000430307212 */ /* 0x000fe200078efcff */
[----:B------:R-:W1:Y:S01]  /*5ab0*/  LDCU UR60, c[0x0][0x370] ;  /* 0x00006e00ff3c77ac */ /* 0x000e620008000800 */
[----:B------:R-:W-:Y:S01]  /*5ac0*/  LOP3.LUT R61, R61, 0x60, RZ, 0xc0, !PT ;  /* 0x000000603d3d7812 */ /* 0x000fe200078ec0ff */
[----:B------:R-:W1:Y:S04]  /*5ad0*/  LDCU UR42, c[0x0][0xb0c] ;  /* 0x00016180ff2a77ac */ /* 0x000e680008000800 */
[----:B------:R-:W1:Y:S01]  /*5ae0*/  LDC.64 R40, c[0x0][0x8a8] ;  /* 0x00022a00ff287b82 */ /* 0x000e620000000a00 */
[----:B------:R-:W1:Y:S01]  /*5af0*/  LDCU UR39, c[0x0][0xb30] ;  /* 0x00016600ff2777ac */ /* 0x000e620008000800 */
[----:B------:R-:W1:Y:S01]  /*5b00*/  LDCU.64 UR54, c[0x0][0x888] ;  /* 0x00011100ff3677ac */ /* 0x000e620008000a00 */
[----:B------:R-:W1:Y:S01]  /*5b10*/  LDCU.64 UR40, c[0x0][0xb28] ;  /* 0x00016500ff2877ac */ /* 0x000e620008000a00 */
[----:B------:R-:W1:Y:S01]  /*5b20*/  LDCU.128 UR56, c[0x0][0xb10] ;  /* 0x00016200ff3877ac */ /* 0x000e620008000c00 */
[----:B------:R-:W1:Y:S01]  /*5b30*/  LDCU UR53, c[0x0][0x374] ;  /* 0x00006e80ff3577ac */ /* 0x000e620008000800 */
[----:B------:R-:W-:Y:S01]  /*5b40*/  UMOV UR52, URZ ;  /* 0x000000ff00347c82 */ /* 0x000fe20008000000 */
[----:B------:R-:W-:Y:S01]  /*5b50*/  UMOV UR46, URZ ;  /* 0x000000ff002e7c82 */ /* 0x000fe20008000000 */
[----:B---3--:R-:W-:Y:S01]  /*5b60*/  IMAD.IADD R23, R0, 0x1, R23 ;  /* 0x0000000100177824 */ /* 0x008fe200078e0217 */
[----:B--2---:R-:W-:-:S07]  /*5b70*/  P2R R0, PR, RZ, 0x1 ;  /* 0x00000001ff007803 */ /* 0x004fce0000000000 */
.L_x_144:
[----:B------:R-:W-:Y:S02]  /*5b80*/  LEA R3, R56, UR43, 0x3 ;  /* 0x0000002b38037c11 */ /* 0x000fe4000f8e18ff */
[----:B------:R-:W-:Y:S02]  /*5b90*/  SHF.L.U32 R0, R58, 0x1f, RZ ;  /* 0x0000001f3a007819 */ /* 0x000fe400000006ff */
[----:B-1----:R-:W-:Y:S02]  /*5ba0*/  LEA R4, R56, UR43, 0x4 ;  /* 0x0000002b38047c11 */ /* 0x002fe4000f8e20ff */
[----:B------:R-:W2:Y:S02]  /*5bb0*/  SYNCS.PHASECHK.TRANS64.TRYWAIT P0, [R3+URZ+0x90], R0 ;  /* 0x00009000030075a7 */ /* 0x000ea400080011ff */
[----:B--2---:R-:W-:Y:S05]  /*5bc0*/  @!P0 BRA `(.L_x_101) ;  /* 0x0000003c00a48947 */ /* 0x004fea0003800000 */
.L_x_195:
[----:B------:R-:W3:Y:S01]  /*5bd0*/  LDS.128 R4, [R4+0x120] ;  /* 0x0001200004047984 */ /* 0x000ee20000000c00 */
[----:B------:R-:W-:Y:S01]  /*5be0*/  UISETP.GE.AND UP0, UPT, UR45, 0x1, UPT ;  /* 0x000000012d00788c */ /* 0x000fe2000bf06270 */
[----:B------:R-:W-:Y:S01]  /*5bf0*/  @!PT LDS RZ, [RZ] ;  /* 0x00000000fffff984 */ /* 0x000fe20000000800 */
[----:B------:R-:W-:Y:S01]  /*5c00*/  @!PT LDS RZ, [RZ] ;  /* 0x00000000fffff984 */ /* 0x000fe20000000800 */
[----:B------:R-:W-:Y:S01]  /*5c10*/  @!PT LDS RZ, [RZ] ;  /* 0x00000000fffff984 */ /* 0x000fe20000000800 */
[----:B------:R-:W-:Y:S01]  /*5c20*/  @!PT LDS RZ, [RZ] ;  /* 0x00000000fffff984 */ /* 0x000fe20000000800 */
[----:B------:R1:W-:Y:S06]  /*5c30*/  MEMBAR.ALL.CTA ;  /* 0x0000000000007992 */ /* 0x0003ec0000008000 */
[----:B-1----:R-:W1:Y:S01]  /*5c40*/  FENCE.VIEW.ASYNC.S ;  /* 0x00000000000073c6 */ /* 0x002e620000000000 */
[----:B---3--:R-:W-:Y:S11]  /*5c50*/  LOP3.LUT P0, RZ, R6, 0x1, RZ, 0xc0, !PT ;  /* 0x0000000106ff7812 */ /* 0x008ff6000780c0ff */
[----:B------:R-:W-:Y:S02]  /*5c60*/  @!UPT UIADD3 URZ, UPT, UPT, URZ, URZ, URZ ;  /* 0x000000fffffff290 */ /* 0x000fe4000fffe0ff */
[----:B-1----:R-:W-:Y:S01]  /*5c70*/  VOTEU.ANY UP1, P0 ;  /* 0x0000000000ff7886 */ /* 0x002fe20000020100 */
[----:B------:R-:W-:Y:S01]  /*5c80*/  PLOP3.LUT P0, PT, PT, PT, UP1, 0x80, 0x8 ;  /* 0x000000000008781c */ /* 0x000fe20003f0f018 */
[----:B------:R-:W-:Y:S11]  /*5c90*/  UP2UR UR62, UPR, URZ, 0x2 ;  /* 0x00000002ff3e7883 */ /* 0x000ff60008000000 */
[----:B------:R-:W-:Y:S01]  /*5ca0*/  @!UPT UIADD3 URZ, UPT, UPT, URZ, URZ, URZ ;  /* 0x000000fffffff290 */ /* 0x000fe2000fffe0ff */
[----:B--2---:R-:W-:Y:S02]  /*5cb0*/  @P0 SHF.R.U32.HI R0, RZ, 0x10, R5 ;  /* 0x00000010ff000819 */ /* 0x004fe40000011605 */
        /* <DEDUP_REMOVED lines=12> */
[----:B------:R-:W2:Y:S01]  /*5d80*/  LDCU UR12, c[0x0][0xb20] ;  /* 0x00016400ff0c77ac */ /* 0x000ea20008000800 */
[----:B------:R-:W-:Y:S02]  /*5d90*/  UIMAD.WIDE.U32 UR4, UR53, UR59, URZ ;  /* 0x0000003b350472a5 */ /* 0x000fe4000f8e00ff */
[----:B------:R-:W-:Y:S02]  /*5da0*/  UIMAD.WIDE.U32 UR6, UR60, UR56, URZ ;  /* 0x000000383c0672a5 */ /* 0x000fe4000f8e00ff */
[----:B------:R-:W-:Y:S02]  /*5db0*/  UISETP.NE.AND UP0, UPT, UR58, 0x1, UPT ;  /* 0x000000013a00788c */ /* 0x000fe4000bf05270 */
[----:B------:R-:W-:Y:S02]  /*5dc0*/  UIMAD.WIDE.U32 UR8, UR37, UR59, URZ ;  /* 0x0000003b250872a5 */ /* 0x000fe4000f8e00ff */
[----:B------:R-:W-:Y:S02]  /*5dd0*/  UIMAD.WIDE.U32 UR10, UR38, UR56, URZ ;  /* 0x00000038260a72a5 */ /* 0x000fe4000f8e00ff */
[----:B------:R-:W-:Y:S02]  /*5de0*/  UISETP.NE.AND UP1, UPT, UR42, 0x1, UPT ;  /* 0x000000012a00788c */ /* 0x000fe4000bf25270 */
[----:B------:R-:W-:Y:S01]  /*5df0*/  UISETP.NE.AND UP2, UPT, UR45, 0x1, UPT ;  /* 0x000000012d00788c */ /* 0x000fe2000bf45270 */
[----:B------:R-:W-:Y:S02]  /*5e00*/  UMOV UR4, UR5 ;  /* 0x0000000500047c82 */ /* 0x000fe40008000000 */
[----:B--2---:R-:W-:Y:S03]  /*5e10*/  USHF.R.U32.HI UR5, URZ, UR12, UR4 ;  /* 0x0000000cff057299 */ /* 0x004fe60008011604 */
[----:B------:R-:W-:Y:S02]  /*5e20*/  UMOV UR4, UR7 ;  /* 0x0000000700047c82 */ /* 0x000fe40008000000 */
[----:B------:R-:W-:Y:S02]  /*5e30*/  USHF.R.U32.HI UR7, URZ, UR57, UR4 ;  /* 0x00000039ff077299 */ /* 0x000fe40008011604 */
[----:B------:R-:W-:Y:S02]  /*5e40*/  USEL UR4, UR53, UR5, !UP0 ;  /* 0x0000000535047287 */ /* 0x000fe4000c000000 */
[----:B------:R-:W-:Y:S01]  /*5e50*/  USEL UR7, UR60, UR7, !UP1 ;  /* 0x000000073c077287 */ /* 0x000fe2000c800000 */
[----:B------:R-:W-:Y:S01]  /*5e60*/  UMOV UR5, UR9 ;  /* 0x0000000900057c82 */ /* 0x000fe20008000000 */
[----:B------:R-:W-:Y:S02]  /*5e70*/  UIMAD.WIDE.U32 UR8, UR4, UR40, URZ ;  /* 0x00000028040872a5 */ /* 0x000fe4000f8e00ff */
[----:B------:R-:W-:Y:S03]  /*5e80*/  USHF.R.U32.HI UR6, URZ, UR12, UR5 ;  /* 0x0000000cff067299 */ /* 0x000fe60008011605 */
[----:B------:R-:W-:Y:S01]  /*5e90*/  UMOV UR5, UR11 ;  /* 0x0000000b00057c82 */ /* 0x000fe20008000000 */
[----:B------:R-:W-:Y:S02]  /*5ea0*/  UIMAD.WIDE.U32 UR10, UR7, UR40, URZ ;  /* 0x00000028070a72a5 */ /* 0x000fe4000f8e00ff */
[----:B------:R-:W-:Y:S02]  /*5eb0*/  USHF.R.U32.HI UR12, URZ, UR57, UR5 ;  /* 0x00000039ff0c7299 */ /* 0x000fe40008011605 */
[----:B------:R-:W-:Y:S01]  /*5ec0*/  USEL UR6, UR37, UR6, !UP0 ;  /* 0x0000000625067287 */ /* 0x000fe2000c000000 */
[----:B------:R-:W-:Y:S02]  /*5ed0*/  UMOV UR5, UR9 ;  /* 0x0000000900057c82 */ /* 0x000fe40008000000 */
[----:B------:R-:W-:Y:S01]  /*5ee0*/  UMOV UR10, UR11 ;  /* 0x0000000b000a7c82 */ /* 0x000fe20008000000 */
[----:B------:R-:W-:Y:S02]  /*5ef0*/  @UP2 USHF.R.U32.HI UR4, URZ, UR41, UR5 ;  /* 0x00000029ff042299 */ /* 0x000fe40008011605 */
[----:B------:R-:W-:Y:S02]  /*5f00*/  @UP2 USHF.R.U32.HI UR7, URZ, UR41, UR10 ;  /* 0x00000029ff072299 */ /* 0x000fe4000801160a */
[----:B------:R-:W-:Y:S02]  /*5f10*/  UIMAD UR4, UR45, UR4, URZ ;  /* 0x000000042d0472a4 */ /* 0x000fe4000f8e02ff */
        /* <DEDUP_REMOVED lines=8> */
[----:B------:R-:W-:Y:S02]  /*5fa0*/  USEL UR11, UR6, UR4, !UP2 ;  /* 0x00000004060b7287 */ /* 0x000fe4000d000000 */
[----:B------:R-:W-:Y:S02]  /*5fb0*/  UIADD3 UR8, UPT, UPT, -UR5, URZ, URZ ;  /* 0x000000ff05087290 */ /* 0x000fe4000fffe1ff */
[----:B------:R-:W-:Y:S01]  /*5fc0*/  UIADD3 UR10, UPT, UPT, -UR11, URZ, URZ ;  /* 0x000000ff0b0a7290 */ /* 0x000fe2000fffe1ff */
[----:B------:R-:W-:Y:S01]  /*5fd0*/  @!UP0 UMOV UR4, UR9 ;  /* 0x0000000900048c82 */ /* 0x000fe20008000000 */
[----:B------:R-:W-:Y:S02]  /*5fe0*/  UIADD3 UR9, UPT, UPT, -UR6, URZ, URZ ;  /* 0x000000ff06097290 */ /* 0x000fe4000fffe1ff */
[----:B------:R-:W-:Y:S02]  /*5ff0*/  @!UP0 USHF.R.U32.HI UR4, URZ, UR41, UR4 ;  /* 0x00000029ff048299 */ /* 0x000fe40008011604 */
[----:B------:R-:W-:Y:S02]  /*6000*/  UIMAD UR10, UR45, UR10, UR6 ;  /* 0x0000000a2d0a72a4 */ /* 0x000fe4000f8e0206 */
[----:B------:R-:W-:Y:S04]  /*6010*/  @!UP0 USEL UR4, UR5, UR4, !UP2 ;  /* 0x0000000405048287 */ /* 0x000fe8000d000000 */
[----:B------:R-:W-:Y:S02]  /*6020*/  @!UP0 UIMAD UR10, UR7, UR10, UR4 ;  /* 0x0000000a070a82a4 */ /* 0x000fe4000f8e0204 */
[----:B------:R-:W-:Y:S02]  /*6030*/  @!UP0 UIADD3 UR11, UPT, UPT, UR11, -UR4, URZ ;  /* 0x800000040b0b8290 */ /* 0x000fe4000fffe0ff */
[----:B------:R-:W-:Y:S02]  /*6040*/  UIMAD UR7, UR42, UR8, UR38 ;  /* 0x000000082a0772a4 */ /* 0x000fe4000f8e0226 */
[----:B------:R-:W-:Y:S02]  /*6050*/  @!UP0 UIMAD UR6, UR11, UR45, UR5 ;  /* 0x0000002d0b0682a4 */ /* 0x000fe4000f8e0205 */
[----:B------:R-:W-:Y:S01]  /*6060*/  UIMAD UR4, UR58, UR9, UR37 ;  /* 0x000000093a0472a4 */ /* 0x000fe2000f8e0225 */
[----:B------:R-:W-:Y:S02]  /*6070*/  @!UP0 UMOV UR5, UR10 ;  /* 0x0000000a00058c82 */ /* 0x000fe40008000000 */
[----:B------:R-:W-:Y:S02]  /*6080*/  UIMAD UR38, UR5, UR42, UR7 ;  /* 0x0000002a052672a4 */ /* 0x000fe4000f8e0207 */
[----:B------:R-:W-:Y:S11]  /*6090*/  UIMAD UR37, UR6, UR58, UR4 ;  /* 0x0000003a062572a4 */ /* 0x000ff6000f8e0204 */
[----:B------:R-:W-:Y:S01]  /*60a0*/  @!UPT UIADD3 URZ, UPT, UPT, URZ, URZ, URZ ;  /* 0x000000fffffff290 */ /* 0x000fe2000fffe0ff */
.L_x_102:
[----:B------:R-:W-:Y:S01]  /*60b0*/  UISETP.NE.AND UP0, UPT, UR39, 0x1, UPT ;  /* 0x000000012700788c */ /* 0x000fe2000bf05270 */
[----:B------:R-:W-:Y:S01]  /*60c0*/  LOP3.LUT P0, RZ, R53, 0x90, RZ, 0xc0, !PT ;  /* 0x0000009035ff7812 */ /* 0x000fe2000780c0ff */
[----:B------:R-:W-:Y:S01]  /*60d0*/  USHF.L.U32 UR50, UR20, 0x6, URZ ;  /* 0x0000000614327899 */ /* 0x000fe200080006ff */
[----:B------:R-:W-:Y:S01]  /*60e0*/  BSSY.RECONVERGENT B6, `(.L_x_103) ;  /* 0x0000034000067945 */ /* 0x000fe20003800200 */
[----:B------:R-:W-:Y:S01]  /*60f0*/  USHF.L.U32 UR49, UR28, 0x7, URZ ;  /* 0x000000071c317899 */ /* 0x000fe200080006ff */
[----:B------:R-:W-:Y:S06]  /*6100*/  IADD3 R56, PT, PT, R56, 0x1, RZ ;  /* 0x0000000138387810 */ /* 0x000fec0007ffe0ff */
[----:B------:R-:W2:Y:S01]  /*6110*/  @!UP0 LDCU.128 UR12, c[0x0][0xb10] ;  /* 0x00016200ff0c87ac */ /* 0x000ea20008000c00 */
[----:B------:R-:W3:Y:S01]  /*6120*/  @!UP0 LDCU UR5, c[0x0][0xb0c] ;  /* 0x00016180ff0587ac */ /* 0x000ee20008000800 */
[----:B------:R-:W4:Y:S01]  /*6130*/  @!UP0 LDCU UR10, c[0x0][0xb20] ;  /* 0x00016400ff0a87ac */ /* 0x000f220008000800 */
[----:B--2---:R-:W-:Y:S02]  /*6140*/  UIMAD.WIDE.U32 UR8, UR38, UR12, URZ ;  /* 0x0000000c260872a5 */ /* 0x004fe4000f8e00ff */
[----:B------:R-:W-:Y:S02]  /*6150*/  UIMAD.WIDE.U32 UR6, UR37, UR15, URZ ;  /* 0x0000000f250672a5 */ /* 0x000fe4000f8e00ff */
[----:B------:R-:W-:Y:S03]  /*6160*/  @!UP0 UISETP.NE.AND UP1, UPT, UR14, 0x1, UPT ;  /* 0x000000010e00888c */ /* 0x000fe6000bf25270 */
[----:B------:R-:W-:Y:S01]  /*6170*/  @!UP0 UMOV UR4, UR9 ;  /* 0x0000000900048c82 */ /* 0x000fe20008000000 */
[----:B---3--:R-:W-:Y:S02]  /*6180*/  @!UP0 UISETP.NE.AND UP2, UPT, UR5, 0x1, UPT ;  /* 0x000000010500888c */ /* 0x008fe4000bf45270 */
[----:B------:R-:W-:Y:S01]  /*6190*/  @!UP0 USHF.R.U32.HI UR4, URZ, UR13, UR4 ;  /* 0x0000000dff048299 */ /* 0x000fe20008011604 */
[----:B------:R-:W-:Y:S02]  /*61a0*/  @!UP0 UMOV UR6, UR7 ;  /* 0x0000000700068c82 */ /* 0x000fe40008000000 */
[----:B----4-:R-:W-:Y:S02]  /*61b0*/  @!UP0 USHF.R.U32.HI UR6, URZ, UR10, UR6 ;  /* 0x0000000aff068299 */ /* 0x010fe40008011606 */
[----:B------:R-:W-:Y:S02]  /*61c0*/  @!UP0 USEL UR7, UR38, UR4, !UP2 ;  /* 0x0000000426078287 */ /* 0x000fe4000d000000 */
[----:B------:R-:W-:Y:S04]  /*61d0*/  @!UP0 USEL UR6, UR37, UR6, !UP1 ;  /* 0x0000000625068287 */ /* 0x000fe8000c800000 */
[----:B------:R-:W-:Y:S02]  /*61e0*/  @!UP0 UIADD3 UR4, UPT, UPT, -UR7, UR6, URZ ;  /* 0x0000000607048290 */ /* 0x000fe4000fffe1ff */
[----:B------:R-:W-:Y:S02]  /*61f0*/  @!UP0 UIADD3 UR6, UPT, UPT, UR7, -UR6, URZ ;  /* 0x8000000607068290 */ /* 0x000fe4000fffe0ff */
[----:B------:R-:W-:Y:S02]  /*6200*/  @!UP0 UIMAD UR38, UR4, UR5, UR38 ;  /* 0x00000005042682a4 */ /* 0x000fe4000f8e0226 */
[----:B------:R-:W-:Y:S01]  /*6210*/  @!UP0 UIMAD UR37, UR6, UR14, UR37 ;  /* 0x0000000e062582a4 */ /* 0x000fe2000f8e0225 */
[----:B------:R-:W-:Y:S11]  /*6220*/  @!P0 BRA `(.L_x_104) ;  /* 0x00000000007c8947 */ /* 0x000ff60003800000 */
[----:B------:R-:W2:Y:S01]  /*6230*/  LDCU.64 UR8, c[0x4][0x80] ;  /* 0x01001000ff0877ac */ /* 0x000ea20008000a00 */
[----:B------:R-:W-:Y:S01]  /*6240*/  MOV R2, 0x0 ;  /* 0x0000000000027802 */ /* 0x000fe20000000f00 */
[----:B------:R-:W-:Y:S02]  /*6250*/  HFMA2 R12, -RZ, RZ, 0, 5.9604644775390625e-08 ;  /* 0x00000001ff0c7431 */ /* 0x000fe400000001ff */
[----:B------:R-:W-:Y:S01]  /*6260*/  IMAD.MOV.U32 R8, RZ, RZ, 0x70 ;  /* 0x00000070ff087424 */ /* 0x000fe200078e00ff */
[----:B------:R3:W4:Y:S01]  /*6270*/  LDC.64 R14, c[0x4][R2] ;  /* 0x01000000020e7b82 */ /* 0x0007220000000a00 */
[----:B------:R-:W1:Y:S01]  /*6280*/  LDCU.64 UR6, c[0x4][0x88] ;  /* 0x01001100ff0677ac */ /* 0x000e620008000a00 */
[----:B------:R-:W-:Y:S01]  /*6290*/  IMAD.MOV.U32 R13, RZ, RZ, RZ ;  /* 0x000000ffff0d7224 */ /* 0x000fe200078e00ff */
[----:B------:R-:W1:Y:S01]  /*62a0*/  LDCU.64 UR4, c[0x4][0x8] ;  /* 0x01000100ff0477ac */ /* 0x000e620008000a00 */
[----:B--2---:R-:W-:Y:S01]  /*62b0*/  MOV R5, UR9 ;  /* 0x0000000900057c02 */ /* 0x004fe20008000f00 */
[----:B------:R-:W-:Y:S01]  /*62c0*/  IMAD.U32 R4, RZ, RZ, UR8 ;  /* 0x00000008ff047e24 */ /* 0x000fe2000f8e00ff */
[----:B-1----:R-:W-:Y:S01]  /*62d0*/  MOV R7, UR7 ;  /* 0x0000000700077c02 */ /* 0x002fe20008000f00 */
[----:B------:R-:W-:Y:S01]  /*62e0*/  IMAD.U32 R6, RZ, RZ, UR6 ;  /* 0x00000006ff067e24 */ /* 0x000fe2000f8e00ff */
[----:B------:R-:W-:Y:S01]  /*62f0*/  MOV R11, UR5 ;  /* 0x00000005000b7c02 */ /* 0x000fe20008000f00 */
[----:B------:R-:W-:Y:S02]  /*6300*/  IMAD.U32 R10, RZ, RZ, UR4 ;  /* 0x00000004ff0a7e24 */ /* 0x000fe4000f8e00ff */
[----:B------:R-:W-:Y:S07]  /*6310*/  LEPC R20, `(.L_x_105) ;  /* 0x000000001014794e */ /* 0x000fee0000000000 */
[----:B---345:R-:W-:Y:S05]  /*6320*/  CALL.ABS.NOINC R14 ;  /* 0x000000000e007343 */ /* 0x038fea0003c00000 */
.L_x_105:
[----:B------:R-:W1:Y:S01]  /*6330*/  LDCU.64 UR8, c[0x4][0x80] ;  /* 0x01001000ff0877ac */ /* 0x000e620008000a00 */
[----:B------:R-:W2:Y:S01]  /*6340*/  LDC.64 R2, c[0x4][R2] ;  /* 0x0100000002027b82 */ /* 0x000ea20000000a00 */
[----:B------:R-:W-:Y:S02]  /*6350*/  HFMA2 R12, -RZ, RZ, 0, 5.9604644775390625e-08 ;  /* 0x00000001ff0c7431 */ /* 0x000fe400000001ff */
[----:B------:R-:W-:Y:S02]  /*6360*/  IMAD.MOV.U32 R8, RZ, RZ, 0x70 ;  /* 0x00000070ff087424 */ /* 0x000fe400078e00ff */
[----:B------:R-:W-:Y:S01]  /*6370*/  IMAD.MOV.U32 R13, RZ, RZ, RZ ;  /* 0x000000ffff0d7224 */ /* 0x000fe200078e00ff */
[----:B------:R-:W3:Y:S01]  /*6380*/  LDCU.64 UR6, c[0x4][0x88] ;  /* 0x01001100ff0677ac */ /* 0x000ee20008000a00 */
[----:B------:R-:W4:Y:S01]  /*6390*/  LDCU.64 UR4, c[0x4][0x8] ;  /* 0x01000100ff0477ac */ /* 0x000f220008000a00 */
[----:B-1----:R-:W-:Y:S02]  /*63a0*/  MOV R4, UR8 ;  /* 0x0000000800047c02 */ /* 0x002fe40008000f00 */
[----:B------:R-:W-:Y:S02]  /*63b0*/  MOV R5, UR9 ;  /* 0x0000000900057c02 */ /* 0x000fe40008000f00 */
[----:B---3--:R-:W-:Y:S01]  /*63c0*/  MOV R7, UR7 ;  /* 0x0000000700077c02 */ /* 0x008fe20008000f00 */
[----:B------:R-:W-:Y:S01]  /*63d0*/  IMAD.U32 R6, RZ, RZ, UR6 ;  /* 0x00000006ff067e24 */ /* 0x000fe2000f8e00ff */
[----:B----4-:R-:W-:Y:S01]  /*63e0*/  MOV R11, UR5 ;  /* 0x00000005000b7c02 */ /* 0x010fe20008000f00 */
[----:B------:R-:W-:Y:S02]  /*63f0*/  IMAD.U32 R10, RZ, RZ, UR4 ;  /* 0x00000004ff0a7e24 */ /* 0x000fe4000f8e00ff */
[----:B------:R-:W-:Y:S07]  /*6400*/  LEPC R20, `(.L_x_104) ;  /* 0x000000001014794e */ /* 0x000fee0000000000 */
[----:B--2---:R-:W-:Y:S05]  /*6410*/  CALL.ABS.NOINC R2 ;  /* 0x0000000002007343 */ /* 0x004fea0003c00000 */
.L_x_104:
[----:B------:R-:W-:Y:S05]  /*6420*/  BSYNC.RECONVERGENT B6 ;  /* 0x0000000000067941 */ /* 0x000fea0003800200 */
.L_x_103:
[----:B------:R-:W-:Y:S02]  /*6430*/  ISETP.NE.U32.AND P0, PT, RZ, UR54, PT ;  /* 0x00000036ff007c0c */ /* 0x000fe4000bf05070 */
[C---:B------:R-:W-:Y:S02]  /*6440*/  ISETP.NE.U32.AND P1, PT, R46.reuse, RZ, PT ;  /* 0x000000ff2e00720c */ /* 0x040fe40003f25070 */
[----:B------:R-:W-:Y:S02]  /*6450*/  ISETP.NE.U32.AND P4, PT, R46, RZ, PT ;  /* 0x000000ff2e00720c */ /* 0x000fe40003f85070 */
[----:B------:R-:W-:Y:S02]  /*6460*/  ISETP.NE.AND.EX P0, PT, RZ, UR55, PT, P0 ;  /* 0x00000037ff007c0c */ /* 0x000fe4000bf05300 */
[C---:B------:R-:W-:Y:S02]  /*6470*/  ISETP.NE.AND.EX P1, PT, R47.reuse, RZ, PT, P1 ;  /* 0x000000ff2f00720c */ /* 0x040fe40003f25310 */
[----:B------:R-:W-:Y:S02]  /*6480*/  ISETP.NE.AND.EX P4, PT, R47, RZ, P0, P4 ;  /* 0x000000ff2f00720c */ /* 0x000fe40000785340 */
[----:B------:R-:W-:Y:S02]  /*6490*/  ISETP.NE.U32.AND P5, PT, R42, RZ, PT ;  /* 0x000000ff2a00720c */ /* 0x000fe40003fa5070 */
[----:B------:R-:W-:Y:S02]  /*64a0*/  ISETP.NE.U32.AND P3, PT, RZ, UR54, PT ;  /* 0x00000036ff007c0c */ /* 0x000fe4000bf65070 */
[----:B------:R-:W-:Y:S02]  /*64b0*/  PLOP3.LUT P2, PT, PT, PT, PT, 0x8, 0x80 ;  /* 0x000000000080781c */ /* 0x000fe40003f4e170 */
[----:B------:R-:W-:Y:S02]  /*64c0*/  ISETP.NE.AND.EX P5, PT, R43, RZ, PT, P5 ;  /* 0x000000ff2b00720c */ /* 0x000fe40003fa5350 */
[----:B------:R-:W-:Y:S03]  /*64d0*/  ISETP.NE.AND.EX P3, PT, RZ, UR55, PT, P3 ;  /* 0x00000037ff007c0c */ /* 0x000fe6000bf65330 */
[----:B------:R-:W-:Y:S01]  /*64e0*/  @!P4 PLOP3.LUT P2, PT, P1, PT, PT, 0x80, 0x8 ;  /* 0x000000000008c81c */ /* 0x000fe20000f4f070 */
[----:B------:R-:W-:Y:S01]  /*64f0*/  @!UPT UIADD3 URZ, UPT, UPT, URZ, URZ, URZ ;  /* 0x000000fffffff290 */ /* 0x000fe2000fffe0ff */
[----:B------:R-:W-:Y:S11]  /*6500*/  @!P1 BRA `(.L_x_106) ;  /* 0x0000000000309947 */ /* 0x000ff60003800000 */
[----:B------:R-:W-:Y:S01]  /*6510*/  ISETP.NE.U32.AND P0, PT, R44, RZ, PT ;  /* 0x000000ff2c00720c */ /* 0x000fe20003f05070 */
[----:B------:R-:W2:Y:S01]  /*6520*/  LDCU.64 UR4, c[0x0][0x358] ;  /* 0x00006b00ff0477ac */ /* 0x000ea20008000a00 */
[----:B------:R-:W-:Y:S02]  /*6530*/  IMAD.MOV.U32 R50, RZ, RZ, 0x1 ;  /* 0x00000001ff327424 */ /* 0x000fe400078e00ff */
[----:B------:R-:W-:Y:S11]  /*6540*/  ISETP.NE.AND.EX P0, PT, R45, RZ, PT, P0 ;  /* 0x000000ff2d00720c */ /* 0x000ff60003f05300 */
[----:B------:R-:W-:Y:S02]  /*6550*/  @!UPT UIADD3 URZ, UPT, UPT, URZ, URZ, URZ ;  /* 0x000000fffffff290 */ /* 0x000fe4000fffe0ff */
[----:B------:R-:W3:Y:S01]  /*6560*/  @P0 LDC.64 R2, c[0x0][0x888] ;  /* 0x00022200ff020b82 */ /* 0x000ee20000000a00 */
[----:B-1----:R-:W-:Y:S04]  /*6570*/  @P0 IMAD R0, R46, UR36, RZ ;  /* 0x000000242e000c24 */ /* 0x002fe8000f8e02ff */
[----:B---3--:R-:W-:Y:S04]  /*6580*/  @P0 IMAD.WIDE R2, R0, 0x4, R2 ;  /* 0x0000000400020825 */ /* 0x008fe800078e0202 */
[----:B------:R-:W-:Y:S01]  /*6590*/  HFMA2 R0, -RZ, RZ, 0, 5.9604644775390625e-08 ;  /* 0x00000001ff007431 */ /* 0x000fe200000001ff */
[----:B--2--5:R2:W5:Y:S04]  /*65a0*/  @P0 LDG.E R27, desc[UR4][R2.64] ;  /* 0x00000004021b0981 */ /* 0x024568000c1e1900 */
[----:B------:R-:W-:Y:S01]  /*65b0*/  @!P0 PRMT R50, R0, 0x7610, R50 ;  /* 0x0000761000328816 */ /* 0x000fe20000000032 */
[----:B--2---:R-:W3:Y:S06]  /*65c0*/  @!P0 LDC R27, c[0x0][0x880] ;  /* 0x00022000ff1b8b82 */ /* 0x004eec0000000800 */
.L_x_106:
[----:B------:R-:W-:Y:S05]  /*65d0*/  @!P5 BRA `(.L_x_107) ;  /* 0x000000000024d947 */ /* 0x000fea0003800000 */
[----:B------:R-:W-:Y:S01]  /*65e0*/  ISETP.NE.U32.AND P0, PT, R40, RZ, PT ;  /* 0x000000ff2800720c */ /* 0x000fe20003f05070 */
[----:B------:R-:W2:Y:S03]  /*65f0*/  LDCU.64 UR4, c[0x0][0x358] ;  /* 0x00006b00ff0477ac */ /* 0x000ea60008000a00 */
[----:B------:R-:W-:Y:S11]  /*6600*/  ISETP.NE.AND.EX P0, PT, R41, RZ, PT, P0 ;  /* 0x000000ff2900720c */ /* 0x000ff60003f05300 */
[----:B------:R-:W-:Y:S02]  /*6610*/  @!UPT UIADD3 URZ, UPT, UPT, URZ, URZ, URZ ;  /* 0x000000fffffff290 */ /* 0x000fe4000fffe0ff */
[----:B------:R-:W4:Y:S01]  /*6620*/  @P0 LDC.64 R2, c[0x0][0x8a8] ;  /* 0x00022a00ff020b82 */ /* 0x000f220000000a00 */
[----:B-1----:R-:W-:Y:S04]  /*6630*/  @P0 IMAD R0, R42, UR36, RZ ;  /* 0x000000242a000c24 */ /* 0x002fe8000f8e02ff */
[----:B----4-:R-:W-:Y:S05]  /*6640*/  @P0 IMAD.WIDE R2, R0, 0x4, R2 ;  /* 0x0000000400020825 */ /* 0x010fea00078e0202 */
[----:B--2--5:R2:W5:Y:S02]  /*6650*/  @P0 LDG.E R24, desc[UR4][R2.64] ;  /* 0x0000000402180981 */ /* 0x024564000c1e1900 */
[----:B--2---:R-:W4:Y:S02]  /*6660*/  @!P0 LDC R24, c[0x0][0x8a0] ;  /* 0x00022800ff188b82 */ /* 0x004f240000000800 */
.L_x_107:
[----:B---3-5:R-:W-:Y:S01]  /*6670*/  FSETP.NEU.AND P0, PT, R27, RZ, PT ;  /* 0x000000ff1b00720b */ /* 0x028fe20003f0d000 */
[----:B------:R-:W-:Y:S01]  /*6680*/  IMAD.SHL.U32 R57, R48, 0x2, RZ ;  /* 0x0000000230397824 */ /* 0x000fe200078e00ff */
[----:B------:R-:W-:Y:S01]  /*6690*/  SEL R3, RZ, 0xffffffff, P3 ;  /* 0xffffffffff037807 */ /* 0x000fe20001800000 */
[----:B------:R-:W-:Y:S01]  /*66a0*/  BSSY B1, `(.L_x_108) ;  /* 0x0000033000017945 */ /* 0x000fe20003800000 */
[----:B------:R-:W-:Y:S01]  /*66b0*/  @!P4 LOP3.LUT P3, RZ, R50, 0xff, RZ, 0xc0, !PT ;  /* 0x000000ff32ffc812 */ /* 0x000fe2000786c0ff */
[----:B------:R-:W-:Y:S01]  /*66c0*/  IMAD.MOV.U32 R64, RZ, RZ, 0x1 ;  /* 0x00000001ff407424 */ /* 0x000fe200078e00ff */
[----:B-1----:R-:W-:Y:S01]  /*66d0*/  @!P4 SEL R0, RZ, 0xffffffff, P0 ;  /* 0xffffffffff00c807 */ /* 0x002fe20000000000 */
[----:B------:R-:W-:Y:S01]  /*66e0*/  IMAD R25, R22, 0x40, R23 ;  /* 0x0000004016197824 */ /* 0x000fe200078e0217 */
[----:B------:R-:W-:Y:S01]  /*66f0*/  LOP3.LUT R60, R60, 0x1, RZ, 0x3c, !PT ;  /* 0x000000013c3c7812 */ /* 0x000fe200078e3cff */
[----:B------:R-:W-:Y:S01]  /*6700*/  IMAD.MOV.U32 R26, RZ, RZ, RZ ;  /* 0x000000ffff1a7224 */ /* 0x000fe200078e00ff */
[----:B------:R-:W-:Y:S02]  /*6710*/  @P2 SEL R0, R3, R0, !P3 ;  /* 0x0000000003002207 */ /* 0x000fe40005800000 */
[----:B------:R-:W-:Y:S02]  /*6720*/  CS2R R38, SRZ ;  /* 0x0000000000267805 */ /* 0x000fe4000001ff00 */
[----:B------:R-:W-:Y:S02]  /*6730*/  LEA R54, R22, UR43, 0x3 ;  /* 0x0000002b16367c11 */ /* 0x000fe4000f8e18ff */
[----:B------:R-:W-:Y:S02]  /*6740*/  CS2R R36, SRZ ;  /* 0x0000000000247805 */ /* 0x000fe4000001ff00 */
[----:B------:R-:W-:Y:S02]  /*6750*/  @!P4 LOP3.LUT R0, R0, 0x1, RZ, 0xc0, !PT ;  /* 0x000000010000c812 */ /* 0x000fe400078ec0ff */
[----:B------:R-:W-:Y:S02]  /*6760*/  CS2R R30, SRZ ;  /* 0x00000000001e7805 */ /* 0x000fe4000001ff00 */
[----:B------:R-:W-:Y:S02]  /*6770*/  SEL R2, RZ, 0xffffffff, P0 ;  /* 0xffffffffff027807 */ /* 0x000fe40000000000 */
[----:B------:R-:W-:Y:S02]  /*6780*/  CS2R R28, SRZ ;  /* 0x00000000001c7805 */ /* 0x000fe4000001ff00 */
[----:B------:R-:W-:Y:S01]  /*6790*/  ISETP.NE.U32.OR P6, PT, R0, 0x1, P4 ;  /* 0x000000010000780c */ /* 0x000fe200027c5470 */
[----:B------:R-:W-:Y:S01]  /*67a0*/  VIADD R63, R57, UR43 ;  /* 0x0000002b393f7c36 */ /* 0x000fe20008000000 */
[----:B------:R-:W-:Y:S02]  /*67b0*/  LOP3.LUT P4, R55, R50, 0xff, RZ, 0xc0, !PT ;  /* 0x000000ff32377812 */ /* 0x000fe4000788c0ff */
[----:B------:R-:W-:Y:S02]  /*67c0*/  P2R R62, PR, RZ, 0x40 ;  /* 0x00000040ff3e7803 */ /* 0x000fe40000000000 */
[----:B------:R-:W-:Y:S04]  /*67d0*/  @P1 SEL R2, R3, R2, !P4 ;  /* 0x0000000203021207 */ /* 0x000fe80006000000 */
[----:B------:R-:W-:Y:S03]  /*67e0*/  LOP3.LUT R2, R2, 0x1, RZ, 0xc0, !PT ;  /* 0x0000000102027812 */ /* 0x000fe600078ec0ff */
[----:B------:R-:W-:Y:S02]  /*67f0*/  @P6 SHF.L.U32 R0, R60, 0x1f, RZ ;  /* 0x0000001f3c006819 */ /* 0x000fe400000006ff */
[----:B------:R-:W-:Y:S02]  /*6800*/  ISETP.NE.U32.AND P5, PT, R2, 0x1, PT ;  /* 0x000000010200780c */ /* 0x000fe40003fa5070 */
[----:B------:R1:W2:Y:S02]  /*6810*/  @P6 SYNCS.PHASECHK.TRANS64.TRYWAIT P3, [UR43+0x40], R0 ;  /* 0x00004000ff0065a7 */ /* 0x0002a4000806112b */
[----:B------:R-:W-:Y:S02]  /*6820*/  P2R R65, PR, RZ, 0x20 ;  /* 0x00000020ff417803 */ /* 0x000fe40000000000 */
[----:B-1----:R-:W-:Y:S04]  /*6830*/  SHF.L.U32 R0, R59, 0x1f, RZ ;  /* 0x0000001f3b007819 */ /* 0x002fe800000006ff */
[----:B------:R1:W3:Y:S01]  /*6840*/  SYNCS.PHASECHK.TRANS64.TRYWAIT P2, [R54+URZ+0xb0], R0 ;  /* 0x0000b000360075a7 */ /* 0x0002e200080411ff */
[----:B--2---:R-:W-:Y:S01]  /*6850*/  @P6 SEL R64, RZ, 0x1, !P3 ;  /* 0x00000001ff406807 */ /* 0x004fe20005800000 */
[----:B-1----:R-:W-:Y:S06]  /*6860*/  @!P6 BRA `(.L_x_109) ;  /* 0x000000000058e947 */ /* 0x002fec0003800000 */
[----:B------:R-:W-:Y:S01]  /*6870*/  VIADD R2, R63, 0x200 ;  /* 0x000002003f027836 */ /* 0x000fe20000000000 */
[----:B------:R-:W-:Y:S01]  /*6880*/  LOP3.LUT P6, RZ, R49, 0x40, RZ, 0xc0, !PT ;  /* 0x0000004031ff7812 */ /* 0x000fe200078cc0ff */
[----:B------:R-:W-:Y:S01]  /*6890*/  BSSY B0, `(.L_x_110) ;  /* 0x000000e000007945 */ /* 0x000fe20003800000 */
[----:B------:R-:W-:Y:S01]  /*68a0*/  ISETP.NE.AND P1, PT, R64, RZ, PT ;  /* 0x000000ff4000720c */ /* 0x000fe20003f25270 */
[----:B------:R-:W-:Y:S01]  /*68b0*/  @P5 VIADD R4, R63, 0x210 ;  /* 0x000002103f045836 */ /* 0x000fe20000000000 */
[----:B------:R-:W-:Y:S01]  /*68c0*/  PLOP3.LUT P0, PT, PT, PT, PT, 0x8, 0x80 ;  /* 0x000000000080781c */ /* 0x000fe20003f0e170 */
[----:B------:R-:W-:Y:S01]  /*68d0*/  IMAD.MOV.U32 R39, RZ, RZ, RZ ;  /* 0x000000ffff277224 */ /* 0x000fe200078e00ff */
[----:B------:R-:W-:Y:S02]  /*68e0*/  @P5 PLOP3.LUT P0, PT, P6, PT, PT, 0x80, 0x8 ;  /* 0x000000000008581c */ /* 0x000fe4000370f070 */
[----:B------:R-:W-:Y:S02]  /*68f0*/  CS2R R36, SRZ ;  /* 0x0000000000247805 */ /* 0x000fe4000001ff00 */
[----:B------:R-:W-:Y:S02]  /*6900*/  CS2R R30, SRZ ;  /* 0x00000000001e7805 */ /* 0x000fe4000001ff00 */
[----:B------:R-:W-:Y:S07]  /*6910*/  CS2R R28, SRZ ;  /* 0x00000000001c7805 */ /* 0x000fee000001ff00 */
[----:B------:R-:W-:Y:S01]  /*6920*/  @P0 VIADD R4, R2, 0xfffffff0 ;  /* 0xfffffff002040836 */ /* 0x000fe20000000000 */
[----:B------:R-:W-:Y:S06]  /*6930*/  @P1 BRA `(.L_x_111) ;  /* 0x00000000000c1947 */ /* 0x000fec0003800000 */
[----:B------:R-:W-:Y:S04]  /*6940*/  SHF.L.U32 R3, R60, 0x1f, RZ ;  /* 0x0000001f3c037819 */ /* 0x000fe800000006ff */
[----:B------:R-:W1:Y:S02]  /*6950*/  SYNCS.PHASECHK.TRANS64.TRYWAIT P0, [UR43+0x40], R3 ;  /* 0x00004003ff0075a7 */ /* 0x000e64000800112b */
[----:B-1----:R-:W-:Y:S05]  /*6960*/  @!P0 BRA `(.L_x_112) ;  /* 0x0000003000508947 */ /* 0x002fea0003800000 */
.L_x_111:
[----:B------:R-:W-:Y:S05]  /*6970*/  BSYNC B0 ;  /* 0x0000000000007941 */ /* 0x000fea0003800000 */
.L_x_110:
[----:B------:R-:W-:Y:S01]  /*6980*/  ISETP.NE.AND P0, PT, R65, RZ, PT ;  /* 0x000000ff4100720c */ /* 0x000fe20003f05270 */
[----:B------:R-:W-:Y:S11]  /*6990*/  HFMA2 R26, -RZ, RZ, 0, 5.9604644775390625e-08 ;  /* 0x00000001ff1a7431 */ /* 0x000ff600000001ff */
[----:B------:R-:W-:Y:S01]  /*69a0*/  @!UPT UIADD3 URZ, UPT, UPT, URZ, URZ, URZ ;  /* 0x000000fffffff290 */ /* 0x000fe2000fffe0ff */
[----:B------:R2:W1:Y:S04]  /*69b0*/  @P0 LDS.128 R36, [R4] ;  /* 0x0000000004240984 */ /* 0x0004680000000c00 */
[----:B------:R2:W1:Y:S02]  /*69c0*/  @P0 LDS.128 R28, [R57+UR43+0x200] ;  /* 0x0002002b391c0984 */ /* 0x0004640008000c00 */
.L_x_109:
[----:B------:R-:W-:Y:S05]  /*69d0*/  BSYNC B1 ;  /* 0x0000000000017941 */ /* 0x000fea0003800000 */
.L_x_108:
[----:B-1----:R-:W-:Y:S04]  /*69e0*/  SHF.R.U32.HI R2, RZ, 0x15, R25 ;  /* 0x00000015ff027819 */ /* 0x002fe80000011619 */
[----:B------:R-:W-:Y:S01]  /*69f0*/  LOP3.LUT P0, RZ, R2, 0x3, R51, 0x48, !PT ;  /* 0x0000000302ff7812 */ /* 0x000fe20007804833 */
[----:B------:R-:W-:Y:S01]  /*6a00*/  @!UPT UIADD3 URZ, UPT, UPT, URZ, URZ, URZ ;  /* 0x000000fffffff290 */ /* 0x000fe2000fffe0ff */
[----:B---3--:R-:W-:Y:S11]  /*6a10*/  @P2 BRA `(.L_x_113) ;  /* 0x0000000000082947 */ /* 0x008ff60003800000 */
[----:B------:R-:W1:Y:S02]  /*6a20*/  SYNCS.PHASECHK.TRANS64.TRYWAIT P1, [R54+URZ+0xb0], R0 ;  /* 0x0000b000360075a7 */ /* 0x000e6400080211ff */
[----:B-1----:R-:W-:Y:S05]  /*6a30*/  @!P1 BRA `(.L_x_114) ;  /* 0x0000003000349947 */ /* 0x002fea0003800000 */
.L_x_113:
[----:B------:R-:W-:Y:S05]  /*6a40*/  @!P0 BRA `(.L_x_115) ;  /* 0x0000000000408947 */ /* 0x000fea0003800000 */
[----:B------:R-:W3:Y:S01]  /*6a50*/  LDCU.64 UR8, c[0x4][0x70] ;  /* 0x01000e00ff0877ac */ /* 0x000ee20008000a00 */
[----:B------:R-:W-:Y:S01]  /*6a60*/  MOV R3, 0x0 ;  /* 0x0000000000037802 */ /* 0x000fe20000000f00 */
[----:B------:R-:W-:Y:S02]  /*6a70*/  HFMA2 R12, -RZ, RZ, 0, 5.9604644775390625e-08 ;  /* 0x00000001ff0c7431 */ /* 0x000fe400000001ff */
[----:B------:R-:W-:Y:S02]  /*6a80*/  IMAD.MOV.U32 R8, RZ, RZ, 0x192 ;  /* 0x00000192ff087424 */ /* 0x000fe400078e00ff */
[----:B------:R-:W-:Y:S01]  /*6a90*/  IMAD.MOV.U32 R13, RZ, RZ, RZ ;  /* 0x000000ffff0d7224 */ /* 0x000fe200078e00ff */
[----:B------:R-:W5:Y:S01]  /*6aa0*/  LDCU.64 UR6, c[0x4][0x78] ;  /* 0x01000f00ff0677ac */ /* 0x000f620008000a00 */
[----:B------:R-:W1:Y:S01]  /*6ab0*/  LDC.64 R2, c[0x4][R3] ;  /* 0x0100000003027b82 */ /* 0x000e620000000a00 */
[----:B------:R-:W4:Y:S01]  /*6ac0*/  LDCU.64 UR4, c[0x4][0x10] ;  /* 0x01000200ff0477ac */ /* 0x000f220008000a00 */
[----:B---3--:R-:W-:Y:S01]  /*6ad0*/  MOV R5, UR9 ;  /* 0x0000000900057c02 */ /* 0x008fe20008000f00 */
[----:B--2---:R-:W-:Y:S01]  /*6ae0*/  IMAD.U32 R4, RZ, RZ, UR8 ;  /* 0x00000008ff047e24 */ /* 0x004fe2000f8e00ff */
[----:B-----5:R-:W-:Y:S01]  /*6af0*/  MOV R7, UR7 ;  /* 0x0000000700077c02 */ /* 0x020fe20008000f00 */
[----:B------:R-:W-:Y:S01]  /*6b00*/  IMAD.U32 R6, RZ, RZ, UR6 ;  /* 0x00000006ff067e24 */ /* 0x000fe2000f8e00ff */
[----:B----4-:R-:W-:Y:S01]  /*6b10*/  MOV R11, UR5 ;  /* 0x00000005000b7c02 */ /* 0x010fe20008000f00 */
[----:B------:R-:W-:Y:S02]  /*6b20*/  IMAD.U32 R10, RZ, RZ, UR4 ;  /* 0x00000004ff0a7e24 */ /* 0x000fe4000f8e00ff */
[----:B------:R-:W-:Y:S07]  /*6b30*/  LEPC R20, `(.L_x_115) ;  /* 0x000000001014794e */ /* 0x000fee0000000000 */
[----:B-1----:R-:W-:Y:S05]  /*6b40*/  CALL.ABS.NOINC R2 ;  /* 0x0000000002007343 */ /* 0x002fea0003c00000 */
.L_x_115:
[----:B------:R-:W-:Y:S05]  /*6b50*/  WARPSYNC.ALL ;  /* 0x0000000000007948 */ /* 0x000fea0003800000 */
[----:B------:R-:W-:Y:S01]  /*6b60*/  R2UR UR4, R25 ;  /* 0x00000000190472ca */ /* 0x000fe200000e0000 */
[--C-:B------:R-:W-:Y:S01]  /*6b70*/  HADD2.F32 R3, -RZ, R28.reuse.H0_H0 ;  /* 0x2000001cff037230 */ /* 0x100fe20000004100 */
[----:B------:R-:W-:Y:S01]  /*6b80*/  MOV R66, 0x10 ;  /* 0x0000001000427802 */ /* 0x000fe20000000f00 */
[--C-:B------:R-:W-:Y:S01]  /*6b90*/  HADD2.F32 R20, -RZ, R29.reuse.H0_H0 ;  /* 0x2000001dff147230 */ /* 0x100fe20000004100 */
[----:B------:R-:W-:Y:S01]  /*6ba0*/  LOP3.LUT P6, RZ, R49, 0x40, RZ, 0xc0, !PT ;  /* 0x0000004031ff7812 */ /* 0x000fe200078cc0ff */
[----:B------:R-:W-:Y:S01]  /*6bb0*/  HADD2.F32 R21, -RZ, R29.H1_H1 ;  /* 0x3000001dff157230 */ /* 0x000fe20000004100 */
[----:B------:R-:W-:Y:S01]  /*6bc0*/  ISETP.NE.AND P0, PT, R61, RZ, PT ;  /* 0x000000ff3d00720c */ /* 0x000fe20003f05270 */
[----:B------:R-:W-:Y:S01]  /*6bd0*/  BSSY.RECONVERGENT B0, `(.L_x_116) ;  /* 0x0000052000007945 */ /* 0x000fe20003800200 */
[----:B------:R-:W-:Y:S04]  /*6be0*/  SEL R66, R66, 0xfffffff0, !P6 ;  /* 0xfffffff042427807 */ /* 0x000fe80007000000 */
[----:B------:R-:W-:Y:S01]  /*6bf0*/  IADD3 R63, PT, PT, R63, R66, RZ ;  /* 0x000000423f3f7210 */ /* 0x000fe20007ffe0ff */
[----:B--2---:R-:W1:Y:S02]  /*6c00*/  LDTM.x16 R4, tmem[UR4] ;  /* 0x00000004000479ee */ /* 0x004e640008240000 */
[C---:B-1--4-:R-:W-:Y:S01]  /*6c10*/  FMUL R0, R24.reuse, R4 ;  /* 0x0000000418007220 */ /* 0x052fe20000400000 */
[----:B------:R-:W-:Y:S02]  /*6c20*/  HADD2.F32 R4, -RZ, R28.H1_H1 ;  /* 0x3000001cff047230 */ /* 0x000fe40000004100 */
[C---:B------:R-:W-:Y:S01]  /*6c30*/  FMUL R2, R24.reuse, R5 ;  /* 0x0000000518027220 */ /* 0x040fe20000400000 */
[C---:B------:R-:W-:Y:S01]  /*6c40*/  FMUL R7, R24.reuse, R7 ;  /* 0x0000000718077220 */ /* 0x040fe20000400000 */
[C---:B------:R-:W-:Y:S01]  /*6c50*/  FFMA R0, R27.reuse, R3, R0 ;  /* 0x000000031b007223 */ /* 0x040fe20000000000 */
[C---:B------:R-:W-:Y:S01]  /*6c60*/  FMUL R3, R24.reuse, R6 ;  /* 0x0000000618037220 */ /* 0x040fe20000400000 */
[C---:B------:R-:W-:Y:S01]  /*6c70*/  FFMA R2, R27.reuse, R4, R2 ;  /* 0x000000041b027223 */ /* 0x040fe20000000002 */
[C---:B------:R-:W-:Y:S01]  /*6c80*/  FMUL R4, R24.reuse, R8 ;  /* 0x0000000818047220 */ /* 0x040fe20000400000 */
[C---:B------:R-:W-:Y:S01]  /*6c90*/  FMUL R8, R24.reuse, R12 ;  /* 0x0000000c18087220 */ /* 0x040fe20000400000 */
[----:B------:R-:W-:Y:S01]  /*6ca0*/  FMUL R12, R24, R16 ;  /* 0x00000010180c7220 */ /* 0x000fe20000400000 */
[--C-:B------:R-:W-:Y:S01]  /*6cb0*/  HADD2.F32 R16, -RZ, R30.reuse.H0_H0 ;  /* 0x2000001eff107230 */ /* 0x100fe20000004100 */
[----:B------:R-:W-:Y:S01]  /*6cc0*/  F2FP.F16.F32.PACK_AB R32, R2, R0 ;  /* 0x000000000220723e */ /* 0x000fe200000000ff */
[----:B------:R-:W-:Y:S02]  /*6cd0*/  HADD2.F32 R0, -RZ, R30.H1_H1 ;  /* 0x3000001eff007230 */ /* 0x000fe40000004100 */
[C---:B------:R-:W-:Y:S01]  /*6ce0*/  FMUL R5, R24.reuse, R9 ;  /* 0x0000000918057220 */ /* 0x040fe20000400000 */
[C---:B------:R-:W-:Y:S01]  /*6cf0*/  FFMA R3, R27.reuse, R20, R3 ;  /* 0x000000141b037223 */ /* 0x040fe20000000003 */
[C---:B------:R-:W-:Y:S01]  /*6d00*/  FFMA R7, R27.reuse, R21, R7 ;  /* 0x000000151b077223 */ /* 0x040fe20000000007 */
[--C-:B------:R-:W-:Y:S02]  /*6d10*/  HADD2.F32 R2, -RZ, R31.reuse.H0_H0 ;  /* 0x2000001fff027230 */ /* 0x100fe40000004100 */
[C---:B------:R-:W-:Y:S01]  /*6d20*/  FFMA R4, R27.reuse, R16, R4 ;  /* 0x000000101b047223 */ /* 0x040fe20000000004 */
[C---:B------:R-:W-:Y:S01]  /*6d30*/  FMUL R6, R24.reuse, R10 ;  /* 0x0000000a18067220 */ /* 0x040fe20000400000 */
[C---:B------:R-:W-:Y:S01]  /*6d40*/  FFMA R5, R27.reuse, R0, R5 ;  /* 0x000000001b057223 */ /* 0x040fe20000000005 */
[----:B------:R-:W-:Y:S02]  /*6d50*/  HADD2.F32 R16, -RZ, R31.H1_H1 ;  /* 0x3000001fff107230 */ /* 0x000fe40000004100 */
[C---:B------:R-:W-:Y:S01]  /*6d60*/  FMUL R11, R24.reuse, R11 ;  /* 0x0000000b180b7220 */ /* 0x040fe20000400000 */
[--C-:B------:R-:W-:Y:S02]  /*6d70*/  HADD2.F32 R0, -RZ, R36.reuse.H0_H0 ;  /* 0x20000024ff007230 */ /* 0x100fe40000004100 */
[----:B------:R-:W-:Y:S01]  /*6d80*/  FFMA R6, R27, R2, R6 ;  /* 0x000000021b067223 */ /* 0x000fe20000000006 */
[----:B------:R-:W-:Y:S01]  /*6d90*/  F2FP.F16.F32.PACK_AB R33, R7, R3 ;  /* 0x000000030721723e */ /* 0x000fe200000000ff */
[----:B------:R-:W-:Y:S02]  /*6da0*/  HADD2.F32 R2, -RZ, R36.H1_H1 ;  /* 0x30000024ff027230 */ /* 0x000fe40000004100 */
[C---:B------:R-:W-:Y:S01]  /*6db0*/  FFMA R11, R27.reuse, R16, R11 ;  /* 0x000000101b0b7223 */ /* 0x040fe2000000000b */
[C---:B------:R-:W-:Y:S01]  /*6dc0*/  FMUL R9, R24.reuse, R13 ;  /* 0x0000000d18097220 */ /* 0x040fe20000400000 */
[--C-:B------:R-:W-:Y:S02]  /*6dd0*/  HADD2.F32 R3, -RZ, R37.reuse.H0_H0 ;  /* 0x20000025ff037230 */ /* 0x100fe40000004100 */
[C---:B------:R-:W-:Y:S01]  /*6de0*/  FFMA R8, R27.reuse, R0, R8 ;  /* 0x000000001b087223 */ /* 0x040fe20000000008 */
[C---:B------:R-:W-:Y:S01]  /*6df0*/  FMUL R10, R24.reuse, R14 ;  /* 0x0000000e180a7220 */ /* 0x040fe20000400000 */
[----:B------:R-:W-:Y:S02]  /*6e00*/  HADD2.F32 R0, -RZ, R37.H1_H1 ;  /* 0x30000025ff007230 */ /* 0x000fe40000004100 */
[C---:B------:R-:W-:Y:S01]  /*6e10*/  FMUL R15, R24.reuse, R15 ;  /* 0x0000000f180f7220 */ /* 0x040fe20000400000 */
[C---:B------:R-:W-:Y:S01]  /*6e20*/  FFMA R9, R27.reuse, R2, R9 ;  /* 0x000000021b097223 */ /* 0x040fe20000000009 */
[----:B------:R-:W-:Y:S01]  /*6e30*/  FFMA R10, R27, R3, R10 ;  /* 0x000000031b0a7223 */ /* 0x000fe2000000000a */
[--C-:B------:R-:W-:Y:S01]  /*6e40*/  HADD2.F32 R2, -RZ, R38.reuse.H0_H0 ;  /* 0x20000026ff027230 */ /* 0x100fe20000004100 */
[----:B------:R-:W-:Y:S01]  /*6e50*/  F2FP.F16.F32.PACK_AB R34, R5, R4 ;  /* 0x000000040522723e */ /* 0x000fe200000000ff */
[----:B------:R-:W-:Y:S02]  /*6e60*/  HADD2.F32 R3, -RZ, R38.H1_H1 ;  /* 0x30000026ff037230 */ /* 0x000fe40000004100 */
[----:B------:R-:W-:Y:S01]  /*6e70*/  FFMA R15, R27, R0, R15 ;  /* 0x000000001b0f7223 */ /* 0x000fe2000000000f */
[C---:B------:R-:W-:Y:S01]  /*6e80*/  FMUL R13, R24.reuse, R17 ;  /* 0x00000011180d7220 */ /* 0x040fe20000400000 */
[--C-:B------:R-:W-:Y:S02]  /*6e90*/  HADD2.F32 R4, -RZ, R39.reuse.H0_H0 ;  /* 0x20000027ff047230 */ /* 0x100fe40000004100 */
[C---:B------:R-:W-:Y:S01]  /*6ea0*/  FMUL R14, R24.reuse, R18 ;  /* 0x00000012180e7220 */ /* 0x040fe20000400000 */
[----:B------:R-:W-:Y:S02]  /*6eb0*/  HADD2.F32 R0, -RZ, R39.H1_H1 ;  /* 0x30000027ff007230 */ /* 0x000fe40000004100 */
[----:B------:R-:W-:Y:S01]  /*6ec0*/  FMUL R19, R24, R19 ;  /* 0x0000001318137220 */ /* 0x000fe20000400000 */
[----:B------:R-:W-:Y:S01]  /*6ed0*/  F2FP.F16.F32.PACK_AB R35, R11, R6 ;  /* 0x000000060b23723e */ /* 0x000fe200000000ff */
[C---:B------:R-:W-:Y:S01]  /*6ee0*/  FFMA R12, R27.reuse, R2, R12 ;  /* 0x000000021b0c7223 */ /* 0x040fe2000000000c */
[C---:B------:R-:W-:Y:S01]  /*6ef0*/  FFMA R13, R27.reuse, R3, R13 ;  /* 0x000000031b0d7223 */ /* 0x040fe2000000000d */
[C---:B------:R-:W-:Y:S01]  /*6f00*/  FFMA R14, R27.reuse, R4, R14 ;  /* 0x000000041b0e7223 */ /* 0x040fe2000000000e */
[----:B------:R-:W-:Y:S01]  /*6f10*/  FFMA R19, R27, R0, R19 ;  /* 0x000000001b137223 */ /* 0x000fe20000000013 */
[----:B------:R1:W-:Y:S01]  /*6f20*/  STS.128 [R57+UR43+0x200], R32 ;  /* 0x0002002039007988 */ /* 0x0003e20008000c2b */
[----:B------:R-:W-:Y:S02]  /*6f30*/  F2FP.F16.F32.PACK_AB R8, R9, R8 ;  /* 0x000000080908723e */ /* 0x000fe400000000ff */
[----:B------:R-:W-:Y:S02]  /*6f40*/  F2FP.F16.F32.PACK_AB R9, R15, R10 ;  /* 0x0000000a0f09723e */ /* 0x000fe400000000ff */
[----:B------:R-:W-:Y:S02]  /*6f50*/  F2FP.F16.F32.PACK_AB R10, R13, R12 ;  /* 0x0000000c0d0a723e */ /* 0x000fe400000000ff */
[----:B------:R-:W-:Y:S05]  /*6f60*/  F2FP.F16.F32.PACK_AB R11, R19, R14 ;  /* 0x0000000e130b723e */ /* 0x000fea00000000ff */
[----:B------:R1:W-:Y:S01]  /*6f70*/  STS.128 [R63+0x200], R8 ;  /* 0x000200083f007388 */ /* 0x0003e20000000c00 */
[----:B------:R-:W-:Y:S01]  /*6f80*/  @!PT LDS RZ, [RZ] ;  /* 0x00000000fffff984 */ /* 0x000fe20000000800 */
[----:B------:R-:W-:Y:S01]  /*6f90*/  @!PT LDS RZ, [RZ] ;  /* 0x00000000fffff984 */ /* 0x000fe20000000800 */
[----:B------:R-:W-:Y:S01]  /*6fa0*/  @!PT LDS RZ, [RZ] ;  /* 0x00000000fffff984 */ /* 0x000fe20000000800 */
[----:B------:R-:W-:Y:S01]  /*6fb0*/  @!PT LDS RZ, [RZ] ;  /* 0x00000000fffff984 */ /* 0x000fe20000000800 */
[----:B------:R2:W-:Y:S07]  /*6fc0*/  MEMBAR.ALL.CTA ;  /* 0x0000000000007992 */ /* 0x0005ee0000008000 */
[----:B--2---:R-:W2:Y:S02]  /*6fd0*/  FENCE.VIEW.ASYNC.S ;  /* 0x00000000000073c6 */ /* 0x004ea40000000000 */
[----:B--2---:R-:W-:Y:S06]  /*6fe0*/  BAR.SYNC.DEFER_BLOCKING 0x1, 0x80 ;  /* 0x0042000000007b1d */ /* 0x004fec0000010000 */
[----:B------:R-:W-:Y:S05]  /*6ff0*/  @P0 BRA `(.L_x_117) ;  /* 0x00000000003c0947 */ /* 0x000fea0003800000 */
[----:B------:R-:W2:Y:S01]  /*7000*/  LDCU.64 UR6, c[0x0][0x348] ;  /* 0x00006900ff0677ac */ /* 0x000ea20008000a00 */
[----:B------:R-:W-:Y:S01]  /*7010*/  UIADD3 UR4, UPT, UPT, UR43, 0x200, URZ ;  /* 0x000002002b047890 */ /* 0x000fe2000fffe0ff */
[----:B------:R-:W-:Y:S01]  /*7020*/  UMOV UR51, UR36 ;  /* 0x0000002400337c82 */ /* 0x000fe20008000000 */
[----:B------:R-:W-:Y:S02]  /*7030*/  UIADD3 UR9, UPT, UPT, UR49, 0x40, URZ ;  /* 0x0000004031097890 */ /* 0x000fe4000fffe0ff */
[----:B------:R-:W-:Y:S02]  /*7040*/  UIADD3 UR8, UPT, UPT, UR43, 0xa00, URZ ;  /* 0x00000a002b087890 */ /* 0x000fe4000fffe0ff */
[----:B------:R-:W-:Y:S01]  /*7050*/  MOV R53, UR4 ;  /* 0x0000000400357c02 */ /* 0x000fe20008000f00 */
[----:B------:R-:W-:Y:S01]  /*7060*/  UMOV UR10, UR50 ;  /* 0x00000032000a7c82 */ /* 0x000fe20008000000 */
[----:B------:R-:W-:Y:S02]  /*7070*/  UMOV UR11, UR36 ;  /* 0x00000024000b7c82 */ /* 0x000fe40008000000 */
[----:B------:R-:W-:Y:S01]  /*7080*/  R2UR UR48, R53 ;  /* 0x00000000353072ca */ /* 0x000fe200000e0000 */
[----:B--2---:R-:W-:Y:S04]  /*7090*/  UIADD3 UR4, UP0, UPT, UR6, 0x680, URZ ;  /* 0x0000068006047890 */ /* 0x004fe8000ff1e0ff */
[----:B------:R-:W-:Y:S09]  /*70a0*/  UIADD3.X UR5, UPT, UPT, URZ, UR7, URZ, UP0, !UPT ;  /* 0x00000007ff057290 */ /* 0x000ff200087fe4ff */
[----:B------:R2:W-:Y:S01]  /*70b0*/  UTMASTG.3D [UR48], [UR4] ;  /* 0x00000030040073b5 */ /* 0x0005e20008010000 */
[----:B------:R2:W-:Y:S01]  /*70c0*/  UTMASTG.3D [UR8], [UR4] ;  /* 0x00000008040073b5 */ /* 0x0005e20008010000 */
[----:B------:R0:W-:Y:S01]  /*70d0*/  UTMACMDFLUSH ;  /* 0x00000000000079b7 */ /* 0x0001e20000000000 */
[----:B--2---:R-:W-:Y:S04]  /*70e0*/  DEPBAR.LE SB0, 0x1 ;  /* 0x000080400000791a */ /* 0x004fe80000000000 */
.L_x_117:
[----:B------:R-:W-:Y:S05]  /*70f0*/  BSYNC.RECONVERGENT B0 ;  /* 0x0000000000007941 */ /* 0x000fea0003800200 */
.L_x_116:
[----:B------:R-:W-:Y:S01]  /*7100*/  BAR.SYNC.DEFER_BLOCKING 0x1, 0x80 ;  /* 0x0042000000007b1d */ /* 0x000fe20000010000 */
[----:B------:R-:W-:Y:S01]  /*7110*/  ISETP.NE.AND P1, PT, R62, RZ, PT ;  /* 0x000000ff3e00720c */ /* 0x000fe20003f25270 */
[----:B------:R-:W-:Y:S01]  /*7120*/  UISETP.NE.AND UP0, UPT, UR52, URZ, UPT ;  /* 0x000000ff3400728c */ /* 0x000fe2000bf05270 */
[----:B------:R-:W-:Y:S11]  /*7130*/  LEA R2, R26, UR43, 0x3 ;  /* 0x0000002b1a027c11 */ /* 0x000ff6000f8e18ff */
[----:B------:R-:W-:Y:S01]  /*7140*/  @P1 SHF.L.U32 R3, R60, 0x1f, RZ ;  /* 0x0000001f3c031819 */ /* 0x000fe200000006ff */
[----:B------:R-:W-:Y:S06]  /*7150*/  BRA.U !UP0, `(.L_x_118) ;  /* 0x0000000108247547 */ /* 0x000fec000b800000 */
[----:B------:R-:W-:Y:S01]  /*7160*/  IMAD.U32 R4, RZ, RZ, UR46 ;  /* 0x0000002eff047e24 */ /* 0x000fe2000f8e00ff */
[----:B------:R-:W-:Y:S01]  /*7170*/  MOV R0, UR47 ;  /* 0x0000002f00007c02 */ /* 0x000fe20008000f00 */
[----:B------:R-:W-:Y:S03]  /*7180*/  UIADD3 UR4, UPT, UPT, UR46, 0x1, URZ ;  /* 0x000000012e047890 */ /* 0x000fe6000fffe0ff */
[----:B------:R-:W-:Y:S01]  /*7190*/  @P1 LEA R4, R4, UR43, 0x3 ;  /* 0x0000002b04041c11 */ /* 0x000fe2000f8e18ff */
[----:B------:R-:W-:Y:S04]  /*71a0*/  UISETP.NE.AND UP0, UPT, UR4, 0x4, UPT ;  /* 0x000000040400788c */ /* 0x000fe8000bf05270 */
[----:B------:R-:W-:Y:S01]  /*71b0*/  @P1 VIADD R4, R4, 0x60 ;  /* 0x0000006004041836 */ /* 0x000fe20000000000 */
[----:B------:R-:W-:Y:S04]  /*71c0*/  USEL UR46, UR4, URZ, UP0 ;  /* 0x000000ff042e7287 */ /* 0x000fe80008000000 */
[----:B------:R-:W-:Y:S04]  /*71d0*/  @P1 PRMT R0, R0, 0x654, R4 ;  /* 0x0000065400001816 */ /* 0x000fe80000000004 */
[----:B------:R2:W-:Y:S04]  /*71e0*/  @P1 SYNCS.ARRIVE.TRANS64.RED.A1T0 RZ, [R0+URZ], RZ ;  /* 0x000000ff00ff19a7 */ /* 0x0005e800081004ff */
.L_x_118:
[----:B------:R-:W3:Y:S01]  /*71f0*/  @P1 SYNCS.PHASECHK.TRANS64.TRYWAIT P0, [R2+URZ+0x40], R3 ;  /* 0x00004003020015a7 */ /* 0x000ee200080011ff */
[----:B------:R-:W-:Y:S01]  /*7200*/  BSSY B1, `(.L_x_119) ;  /* 0x0000012000017945 */ /* 0x000fe20003800000 */
[----:B---3--:R-:W-:Y:S03]  /*7210*/  @P1 SEL R64, RZ, 0x1, !P0 ;  /* 0x00000001ff401807 */ /* 0x008fe60004000000 */
[----:B------:R-:W-:Y:S05]  /*7220*/  @!P1 BRA `(.L_x_120) ;  /* 0x00000000003c9947 */ /* 0x000fea0003800000 */
[----:B------:R-:W-:Y:S01]  /*7230*/  ISETP.NE.AND P1, PT, R65, RZ, PT ;  /* 0x000000ff4100720c */ /* 0x000fe20003f25270 */
[----:B------:R-:W-:Y:S01]  /*7240*/  BSSY B0, `(.L_x_121) ;  /* 0x0000009000007945 */ /* 0x000fe20003800000 */
[----:B------:R-:W-:Y:S11]  /*7250*/  ISETP.NE.AND P0, PT, R64, RZ, PT ;  /* 0x000000ff4000720c */ /* 0x000ff60003f05270 */
[----:B------:R-:W-:Y:S05]  /*7260*/  @P1 IMAD R4, R26, 0x1000, R57 ;  /* 0x000010001a041824 */ /* 0x000fea00078e0239 */
[----:B------:R-:W-:Y:S05]  /*7270*/  @P1 IADD3 R3, PT, PT, R4, UR43, RZ ;  /* 0x0000002b04031c10 */ /* 0x000fea000fffe0ff */
[----:B------:R-:W-:Y:S01]  /*7280*/  @P1 IMAD.IADD R3, R66, 0x1, R3 ;  /* 0x0000000142031824 */ /* 0x000fe200078e0203 */
[----:B------:R-:W-:Y:S06]  /*7290*/  @P0 BRA `(.L_x_122) ;  /* 0x00000000000c0947 */ /* 0x000fec0003800000 */
[----:B--2---:R-:W-:Y:S04]  /*72a0*/  SHF.L.U32 R0, R60, 0x1f, RZ ;  /* 0x0000001f3c007819 */ /* 0x004fe800000006ff */
[----:B------:R-:W2:Y:S02]  /*72b0*/  SYNCS.PHASECHK.TRANS64.TRYWAIT P0, [R2+URZ+0x40], R0 ;  /* 0x00004000020075a7 */ /* 0x000ea400080011ff */
[----:B--2---:R-:W-:Y:S05]  /*72c0*/  @!P0 BRA `(.L_x_123) ;  /* 0x0000002800248947 */ /* 0x004fea0003800000 */
.L_x_122:
[----:B------:R-:W-:Y:S05]  /*72d0*/  BSYNC B0 ;  /* 0x0000000000007941 */ /* 0x000fea0003800000 */
.L_x_121:
[----:B------:R-:W-:Y:S02]  /*72e0*/  ISETP.NE.AND P0, PT, R65, RZ, PT ;  /* 0x000000ff4100720c */ /* 0x000fe40003f05270 */
[----:B------:R-:W-:Y:S11]  /*72f0*/  IADD3 R26, PT, PT, R26, 0x1, RZ ;  /* 0x000000011a1a7810 */ /* 0x000ff60007ffe0ff */
[----:B------:R3:W4:Y:S04]  /*7300*/  @P0 LDS.128 R28, [R4+UR43+0x200] ;  /* 0x0002002b041c0984 */ /* 0x0007280008000c00 */
[----:B------:R3:W1:Y:S02]  /*7310*/  @P0 LDS.128 R36, [R3+0x200] ;  /* 0x0002000003240984 */ /* 0x0006640000000c00 */
.L_x_120:
[----:B------:R-:W-:Y:S05]  /*7320*/  BSYNC B1 ;  /* 0x0000000000017941 */ /* 0x000fea0003800000 */
.L_x_119:
[----:B--2---:R-:W-:Y:S05]  /*7330*/  VIADD R0, R25, 0x10 ;  /* 0x0000001019007836 */ /* 0x004fea0000000000 */
[----:B------:R-:W-:Y:S04]  /*7340*/  SHF.R.U32.HI R0, RZ, 0x15, R0 ;  /* 0x00000015ff007819 */ /* 0x000fe80000011600 */
[----:B------:R-:W-:Y:S11]  /*7350*/  LOP3.LUT P0, RZ, R0, 0x3, R51, 0x48, !PT ;  /* 0x0000000300ff7812 */ /* 0x000ff60007804833 */
[----:B------:R-:W-:Y:S02]  /*7360*/  @!UPT UIADD3 URZ, UPT, UPT, URZ, URZ, URZ ;  /* 0x000000fffffff290 */ /* 0x000fe4000fffe0ff */
[----:B------:R-:W-:Y:S05]  /*7370*/  @!P0 BRA `(.L_x_124) ;  /* 0x0000000000408947 */ /* 0x000fea0003800000 */
[----:B------:R-:W2:Y:S01]  /*7380*/  LDCU.64 UR8, c[0x4][0x70] ;  /* 0x01000e00ff0877ac */ /* 0x000ea20008000a00 */
[----:B---3--:R-:W-:Y:S01]  /*7390*/  MOV R3, 0x0 ;  /* 0x0000000000037802 */ /* 0x008fe20000000f00 */
[----:B------:R-:W-:Y:S02]  /*73a0*/  HFMA2 R12, -RZ, RZ, 0, 5.9604644775390625e-08 ;  /* 0x00000001ff0c7431 */ /* 0x000fe400000001ff */
[----:B-1----:R-:W-:Y:S02]  /*73b0*/  IMAD.MOV.U32 R8, RZ, RZ, 0x192 ;  /* 0x00000192ff087424 */ /* 0x002fe400078e00ff */
[----:B------:R-:W-:Y:S01]  /*73c0*/  IMAD.MOV.U32 R13, RZ, RZ, RZ ;  /* 0x000000ffff0d7224 */ /* 0x000fe200078e00ff */
[----:B------:R-:W1:Y:S01]  /*73d0*/  LDCU.64 UR6, c[0x4][0x78] ;  /* 0x01000f00ff0677ac */ /* 0x000e620008000a00 */
[----:B------:R-:W3:Y:S01]  /*73e0*/  LDC.64 R2, c[0x4][R3] ;  /* 0x0100000003027b82 */ /* 0x000ee20000000a00 */
[----:B------:R-:W5:Y:S01]  /*73f0*/  LDCU.64 UR4, c[0x4][0x10] ;  /* 0x01000200ff0477ac */ /* 0x000f620008000a00 */
[----:B--2---:R-:W-:Y:S01]  /*7400*/  MOV R5, UR9 ;  /* 0x0000000900057c02 */ /* 0x004fe20008000f00 */
[----:B------:R-:W-:Y:S01]  /*7410*/  IMAD.U32 R4, RZ, RZ, UR8 ;  /* 0x00000008ff047e24 */ /* 0x000fe2000f8e00ff */
[----:B-1----:R-:W-:Y:S01]  /*7420*/  MOV R7, UR7 ;  /* 0x0000000700077c02 */ /* 0x002fe20008000f00 */
[----:B------:R-:W-:Y:S01]  /*7430*/  IMAD.U32 R6, RZ, RZ, UR6 ;  /* 0x00000006ff067e24 */ /* 0x000fe2000f8e00ff */
[----:B-----5:R-:W-:Y:S01]  /*7440*/  MOV R11, UR5 ;  /* 0x00000005000b7c02 */ /* 0x020fe20008000f00 */
[----:B------:R-:W-:Y:S02]  /*7450*/  IMAD.U32 R10, RZ, RZ, UR4 ;  /* 0x00000004ff0a7e24 */ /* 0x000fe4000f8e00ff */
[----:B------:R-:W-:Y:S07]  /*7460*/  LEPC R20, `(.L_x_124) ;  /* 0x000000001014794e */ /* 0x000fee0000000000 */
[----:B---34-:R-:W-:Y:S05]  /*7470*/  CALL.ABS.NOINC R2 ;  /* 0x0000000002007343 */ /* 0x018fea0003c00000 */
.L_x_124:
[----:B------:R-:W-:Y:S01]  /*7480*/  ISETP.NE.AND P6, PT, R62, RZ, PT ;  /* 0x000000ff3e00720c */ /* 0x000fe20003fc5270 */
[----:B------:R-:W-:Y:S05]  /*7490*/  WARPSYNC.ALL ;  /* 0x0000000000007948 */ /* 0x000fea0003800000 */
[----:B------:R-:W-:Y:S01]  /*74a0*/  R2UR UR4, R25 ;  /* 0x00000000190472ca */ /* 0x000fe200000e0000 */
[----:B---34-:R-:W-:Y:S01]  /*74b0*/  HADD2.F32 R3, -RZ, R28.H0_H0 ;  /* 0x2000001cff037230 */ /* 0x018fe20000004100 */
[----:B------:R-:W-:Y:S01]  /*74c0*/  ISETP.NE.AND P0, PT, R61, RZ, PT ;  /* 0x000000ff3d00720c */ /* 0x000fe20003f05270 */
[----:B------:R-:W-:Y:S01]  /*74d0*/  HADD2.F32 R20, -RZ, R30.H0_H0 ;  /* 0x2000001eff147230 */ /* 0x000fe20000004100 */
[----:B------:R-:W-:Y:S09]  /*74e0*/  BSSY.RECONVERGENT B0, `(.L_x_125) ;  /* 0x0000058000007945 */ /* 0x000ff20003800200 */
[----:B-1----:R-:W1:Y:S02]  /*74f0*/  LDTM.x16 R4, tmem[UR4+0x10] ;  /* 0x00001004000479ee */ /* 0x002e640008240000 */
[C---:B-1----:R-:W-:Y:S01]  /*7500*/  FMUL R0, R24.reuse, R4 ;  /* 0x0000000418007220 */ /* 0x042fe20000400000 */
[----:B------:R-:W-:Y:S02]  /*7510*/  HADD2.F32 R4, -RZ, R28.H1_H1 ;  /* 0x3000001cff047230 */ /* 0x000fe40000004100 */
[C---:B------:R-:W-:Y:S01]  /*7520*/  FMUL R2, R24.reuse, R5 ;  /* 0x0000000518027220 */ /* 0x040fe20000400000 */
[--C-:B------:R-:W-:Y:S02]  /*7530*/  HADD2.F32 R5, -RZ, R29.reuse.H0_H0 ;  /* 0x2000001dff057230 */ /* 0x100fe40000004100 */
[C---:B------:R-:W-:Y:S01]  /*7540*/  FFMA R0, R27.reuse, R3, R0 ;  /* 0x000000031b007223 */ /* 0x040fe20000000000 */
[C---:B------:R-:W-:Y:S01]  /*7550*/  FMUL R3, R24.reuse, R6 ;  /* 0x0000000618037220 */ /* 0x040fe20000400000 */
[----:B------:R-:W-:Y:S02]  /*7560*/  HADD2.F32 R6, -RZ, R29.H1_H1 ;  /* 0x3000001dff067230 */ /* 0x000fe40000004100 */
[C---:B------:R-:W-:Y:S01]  /*7570*/  FFMA R2, R27.reuse, R4, R2 ;  /* 0x000000041b027223 */ /* 0x040fe20000000002 */
[C---:B------:R-:W-:Y:S01]  /*7580*/  FMUL R7, R24.reuse, R7 ;  /* 0x0000000718077220 */ /* 0x040fe20000400000 */
[C---:B------:R-:W-:Y:S01]  /*7590*/  FFMA R3, R27.reuse, R5, R3 ;  /* 0x000000051b037223 */ /* 0x040fe20000000003 */
[C---:B------:R-:W-:Y:S01]  /*75a0*/  FMUL R4, R24.reuse, R8 ;  /* 0x0000000818047220 */ /* 0x040fe20000400000 */
[----:B------:R-:W-:Y:S01]  /*75b0*/  FMUL R5, R24, R9 ;  /* 0x0000000918057220 */ /* 0x000fe20000400000 */
[----:B------:R-:W-:Y:S01]  /*75c0*/  F2FP.F16.F32.PACK_AB R32, R2, R0 ;  /* 0x000000000220723e */ /* 0x000fe200000000ff */
[C---:B------:R-:W-:Y:S01]  /*75d0*/  FFMA R7, R27.reuse, R6, R7 ;  /* 0x000000061b077223 */ /* 0x040fe20000000007 */
[----:B------:R-:W-:Y:S02]  /*75e0*/  HADD2.F32 R0, -RZ, R30.H1_H1 ;  /* 0x3000001eff007230 */ /* 0x000fe40000004100 */
[----:B------:R-:W-:Y:S01]  /*75f0*/  FFMA R4, R27, R20, R4 ;  /* 0x000000141b047223 */ /* 0x000fe20000000004 */
[--C-:B------:R-:W-:Y:S02]  /*7600*/  HADD2.F32 R2, -RZ, R31.reuse.H0_H0 ;  /* 0x2000001fff027230 */ /* 0x100fe40000004100 */
[C---:B------:R-:W-:Y:S01]  /*7610*/  FMUL R6, R24.reuse, R10 ;  /* 0x0000000a18067220 */ /* 0x040fe20000400000 */
[----:B------:R-:W-:Y:S01]  /*7620*/  F2FP.F16.F32.PACK_AB R33, R7, R3 ;  /* 0x000000030721723e */ /* 0x000fe200000000ff */
[----:B------:R-:W-:Y:S02]  /*7630*/  HADD2.F32 R3, -RZ, R31.H1_H1 ;  /* 0x3000001fff037230 */ /* 0x000fe40000004100 */
[C---:B------:R-:W-:Y:S01]  /*7640*/  FFMA R5, R27.reuse, R0, R5 ;  /* 0x000000001b057223 */ /* 0x040fe20000000005 */
[C---:B------:R-:W-:Y:S01]  /*7650*/  FMUL R11, R24.reuse, R11 ;  /* 0x0000000b180b7220 */ /* 0x040fe20000400000 */
[--C-:B------:R-:W-:Y:S02]  /*7660*/  HADD2.F32 R7, -RZ, R36.reuse.H0_H0 ;  /* 0x20000024ff077230 */ /* 0x100fe40000004100 */
[C---:B------:R-:W-:Y:S01]  /*7670*/  FMUL R8, R24.reuse, R12 ;  /* 0x0000000c18087220 */ /* 0x040fe20000400000 */
[----:B------:R-:W-:Y:S02]  /*7680*/  HADD2.F32 R0, -RZ, R36.H1_H1 ;  /* 0x30000024ff007230 */ /* 0x000fe40000004100 */
[C---:B------:R-:W-:Y:S01]  /*7690*/  FMUL R9, R24.reuse, R13 ;  /* 0x0000000d18097220 */ /* 0x040fe20000400000 */
[C---:B------:R-:W-:Y:S01]  /*76a0*/  FFMA R6, R27.reuse, R2, R6 ;  /* 0x000000021b067223 */ /* 0x040fe20000000006 */
[C---:B------:R-:W-:Y:S01]  /*76b0*/  FFMA R11, R27.reuse, R3, R11 ;  /* 0x000000031b0b7223 */ /* 0x040fe2000000000b */
[C---:B------:R-:W-:Y:S01]  /*76c0*/  FFMA R8, R27.reuse, R7, R8 ;  /* 0x000000071b087223 */ /* 0x040fe20000000008 */
[C---:B------:R-:W-:Y:S01]  /*76d0*/  FFMA R9, R27.reuse, R0, R9 ;  /* 0x000000001b097223 */ /* 0x040fe20000000009 */
[--C-:B------:R-:W-:Y:S02]  /*76e0*/  HADD2.F32 R2, -RZ, R37.reuse.H0_H0 ;  /* 0x20000025ff027230 */ /* 0x100fe40000004100 */
[C---:B------:R-:W-:Y:S01]  /*76f0*/  FMUL R10, R24.reuse, R14 ;  /* 0x0000000e180a7220 */ /* 0x040fe20000400000 */
[----:B------:R-:W-:Y:S02]  /*7700*/  HADD2.F32 R0, -RZ, R37.H1_H1 ;  /* 0x30000025ff007230 */ /* 0x000fe40000004100 */
[C---:B------:R-:W-:Y:S01]  /*7710*/  FMUL R15, R24.reuse, R15 ;  /* 0x0000000f180f7220 */ /* 0x040fe20000400000 */
[C---:B------:R-:W-:Y:S01]  /*7720*/  FMUL R12, R24.reuse, R16 ;  /* 0x00000010180c7220 */ /* 0x040fe20000400000 */
[C---:B------:R-:W-:Y:S01]  /*7730*/  FFMA R10, R27.reuse, R2, R10 ;  /* 0x000000021b0a7223 */ /* 0x040fe2000000000a */
[--C-:B------:R-:W-:Y:S02]  /*7740*/  HADD2.F32 R2, -RZ, R38.reuse.H0_H0 ;  /* 0x20000026ff027230 */ /* 0x100fe40000004100 */
[----:B------:R-:W-:Y:S01]  /*7750*/  FFMA R15, R27, R0, R15 ;  /* 0x000000001b0f7223 */ /* 0x000fe2000000000f */
[----:B------:R-:W-:Y:S01]  /*7760*/  HADD2.F32 R0, -RZ, R38.H1_H1 ;  /* 0x30000026ff007230 */ /* 0x000fe20000004100 */
[----:B------:R-:W-:Y:S01]  /*7770*/  F2FP.F16.F32.PACK_AB R34, R5, R4 ;  /* 0x000000040522723e */ /* 0x000fe200000000ff */
        /* <DEDUP_REMOVED lines=14> */
[----:B------:R-:W-:Y:S02]  /*7860*/  F2FP.F16.F32.PACK_AB R11, R19, R14 ;  /* 0x0000000e130b723e */ /* 0x000fe400000000ff */
[----:B------:R-:W-:Y:S02]  /*7870*/  MOV R2, UR46 ;  /* 0x0000002e00027c02 */ /* 0x000fe40008000f00 */
[----:B------:R-:W-:Y:S01]  /*7880*/  MOV R0, UR47 ;  /* 0x0000002f00007c02 */ /* 0x000fe20008000f00 */
[----:B------:R1:W-:Y:S01]  /*7890*/  STS.128 [R63+0x1200], R8 ;  /* 0x001200083f007388 */ /* 0x0003e20000000c00 */
[----:B------:R-:W-:Y:S02]  /*78a0*/  @P6 LEA R2, R2, UR43, 0x3 ;  /* 0x0000002b02026c11 */ /* 0x000fe4000f8e18ff */
[----:B------:R-:W-:Y:S02]  /*78b0*/  @P6 SHF.L.U32 R3, R60, 0x1f, RZ ;  /* 0x0000001f3c036819 */ /* 0x000fe400000006ff */
[----:B------:R-:W-:Y:S01]  /*78c0*/  @P6 IADD3 R2, PT, PT, R2, 0x60, RZ ;  /* 0x0000006002026810 */ /* 0x000fe20007ffe0ff */
[----:B------:R-:W-:Y:S01]  /*78d0*/  @!PT LDS RZ, [RZ] ;  /* 0x00000000fffff984 */ /* 0x000fe20000000800 */
[----:B------:R-:W-:Y:S01]  /*78e0*/  @!PT LDS RZ, [RZ] ;  /* 0x00000000fffff984 */ /* 0x000fe20000000800 */
[----:B------:R-:W-:Y:S01]  /*78f0*/  @!PT LDS RZ, [RZ] ;  /* 0x00000000fffff984 */ /* 0x000fe20000000800 */
[----:B------:R-:W-:Y:S01]  /*7900*/  @!PT LDS RZ, [RZ] ;  /* 0x00000000fffff984 */ /* 0x000fe20000000800 */
[----:B------:R2:W-:Y:S06]  /*7910*/  MEMBAR.ALL.CTA ;  /* 0x0000000000007992 */ /* 0x0005ec0000008000 */
[----:B--2---:R-:W2:Y:S01]  /*7920*/  FENCE.VIEW.ASYNC.S ;  /* 0x00000000000073c6 */ /* 0x004ea20000000000 */
[----:B------:R-:W-:Y:S02]  /*7930*/  @P6 PRMT R0, R0, 0x654, R2 ;  /* 0x0000065400006816 */ /* 0x000fe40000000002 */
[----:B------:R-:W-:Y:S01]  /*7940*/  LEA R2, R26, UR43, 0x3 ;  /* 0x0000002b1a027c11 */ /* 0x000fe2000f8e18ff */
[----:B--2---:R-:W-:Y:S06]  /*7950*/  BAR.SYNC.DEFER_BLOCKING 0x1, 0x80 ;  /* 0x0042000000007b1d */ /* 0x004fec0000010000 */
[----:B------:R-:W-:Y:S05]  /*7960*/  @P0 BRA `(.L_x_126) ;  /* 0x00000000003c0947 */ /* 0x000fea0003800000 */
[----:B------:R-:W2:Y:S01]  /*7970*/  LDCU.64 UR6, c[0x0][0x348] ;  /* 0x00006900ff0677ac */ /* 0x000ea20008000a00 */
[----:B------:R-:W-:Y:S02]  /*7980*/  UIADD3 UR13, UPT, UPT, UR49, 0x10, URZ ;  /* 0x00000010310d7890 */ /* 0x000fe4000fffe0ff */
[----:B------:R-:W-:Y:S01]  /*7990*/  UIADD3 UR12, UPT, UPT, UR43, 0x1200, URZ ;  /* 0x000012002b0c7890 */ /* 0x000fe2000fffe0ff */
[----:B------:R-:W-:Y:S01]  /*79a0*/  UMOV UR14, UR50 ;  /* 0x00000032000e7c82 */ /* 0x000fe20008000000 */
[----:B------:R-:W-:Y:S01]  /*79b0*/  UMOV UR15, UR36 ;  /* 0x00000024000f7c82 */ /* 0x000fe20008000000 */
[----:B------:R-:W-:Y:S02]  /*79c0*/  UIADD3 UR9, UPT, UPT, UR49, 0x50, URZ ;  /* 0x0000005031097890 */ /* 0x000fe4000fffe0ff */
[----:B------:R-:W-:Y:S01]  /*79d0*/  UIADD3 UR8, UPT, UPT, UR43, 0x1a00, URZ ;  /* 0x00001a002b087890 */ /* 0x000fe2000fffe0ff */
[----:B------:R-:W-:Y:S01]  /*79e0*/  UMOV UR10, UR50 ;  /* 0x00000032000a7c82 */ /* 0x000fe20008000000 */
[----:B------:R-:W-:Y:S01]  /*79f0*/  UMOV UR11, UR36 ;  /* 0x00000024000b7c82 */ /* 0x000fe20008000000 */
[----:B--2---:R-:W-:Y:S04]  /*7a00*/  UIADD3 UR4, UP0, UPT, UR6, 0x680, URZ ;  /* 0x0000068006047890 */ /* 0x004fe8000ff1e0ff */
[----:B------:R-:W-:Y:S09]  /*7a10*/  UIADD3.X UR5, UPT, UPT, URZ, UR7, URZ, UP0, !UPT ;  /* 0x00000007ff057290 */ /* 0x000ff200087fe4ff */
[----:B------:R2:W-:Y:S01]  /*7a20*/  UTMASTG.3D [UR12], [UR4] ;  /* 0x0000000c040073b5 */ /* 0x0005e20008010000 */
[----:B------:R2:W-:Y:S01]  /*7a30*/  UTMASTG.3D [UR8], [UR4] ;  /* 0x00000008040073b5 */ /* 0x0005e20008010000 */
[----:B------:R0:W-:Y:S01]  /*7a40*/  UTMACMDFLUSH ;  /* 0x00000000000079b7 */ /* 0x0001e20000000000 */
[----:B--2---:R-:W-:Y:S04]  /*7a50*/  DEPBAR.LE SB0, 0x1 ;  /* 0x000080400000791a */ /* 0x004fe80000000000 */
.L_x_126:
[----:B------:R-:W-:Y:S05]  /*7a60*/  BSYNC.RECONVERGENT B0 ;  /* 0x0000000000007941 */ /* 0x000fea0003800200 */
.L_x_125:
[----:B------:R-:W-:Y:S01]  /*7a70*/  BAR.SYNC.DEFER_BLOCKING 0x1, 0x80 ;  /* 0x0042000000007b1d */ /* 0x000fe20000010000 */
[----:B------:R-:W-:Y:S04]  /*7a80*/  UIADD3 UR4, UPT, UPT, UR46, 0x1, URZ ;  /* 0x000000012e047890 */ /* 0x000fe8000fffe0ff */
[----:B------:R-:W-:Y:S04]  /*7a90*/  UISETP.NE.AND UP0, UPT, UR4, 0x4, UPT ;  /* 0x000000040400788c */ /* 0x000fe8000bf05270 */
[----:B------:R-:W-:Y:S01]  /*7aa0*/  USEL UR44, UR4, URZ, UP0 ;  /* 0x000000ff042c7287 */ /* 0x000fe20008000000 */
[----:B------:R2:W-:Y:S01]  /*7ab0*/  @P6 SYNCS.ARRIVE.TRANS64.RED.A1T0 RZ, [R0+URZ], RZ ;  /* 0x000000ff00ff69a7 */ /* 0x0005e200081004ff */
[----:B------:R-:W-:Y:S01]  /*7ac0*/  BSSY B1, `(.L_x_127) ;  /* 0x0000013000017945 */ /* 0x000fe20003800000 */
[----:B------:R-:W3:Y:S02]  /*7ad0*/  @P6 SYNCS.PHASECHK.TRANS64.TRYWAIT P0, [R2+URZ+0x40], R3 ;  /* 0x00004003020065a7 */ /* 0x000ee400080011ff */
[----:B---3--:R-:W-:Y:S01]  /*7ae0*/  @P6 SEL R64, RZ, 0x1, !P0 ;  /* 0x00000001ff406807 */ /* 0x008fe20004000000 */
[----:B--2---:R-:W-:Y:S06]  /*7af0*/  @!P6 BRA `(.L_x_128) ;  /* 0x00000000003ce947 */ /* 0x004fec0003800000 */
[----:B------:R-:W-:Y:S01]  /*7b00*/  ISETP.NE.AND P1, PT, R65, RZ, PT ;  /* 0x000000ff4100720c */ /* 0x000fe20003f25270 */
[----:B------:R-:W-:Y:S01]  /*7b10*/  BSSY B0, `(.L_x_129) ;  /* 0x0000009000007945 */ /* 0x000fe20003800000 */
[----:B------:R-:W-:Y:S11]  /*7b20*/  ISETP.NE.AND P0, PT, R64, RZ, PT ;  /* 0x000000ff4000720c */ /* 0x000ff60003f05270 */
[----:B------:R-:W-:Y:S05]  /*7b30*/  @P1 IMAD R3, R26, 0x1000, R57 ;  /* 0x000010001a031824 */ /* 0x000fea00078e0239 */
[----:B------:R-:W-:Y:S05]  /*7b40*/  @P1 IADD3 R0, PT, PT, R3, UR43, RZ ;  /* 0x0000002b03001c10 */ /* 0x000fea000fffe0ff */
[----:B------:R-:W-:Y:S01]  /*7b50*/  @P1 IMAD.IADD R0, R66, 0x1, R0 ;  /* 0x0000000142001824 */ /* 0x000fe200078e0200 */
[----:B------:R-:W-:Y:S06]  /*7b60*/  @P0 BRA `(.L_x_130) ;  /* 0x00000000000c0947 */ /* 0x000fec0003800000 */
[----:B------:R-:W-:Y:S04]  /*7b70*/  SHF.L.U32 R4, R60, 0x1f, RZ ;  /* 0x0000001f3c047819 */ /* 0x000fe800000006ff */
[----:B------:R-:W2:Y:S02]  /*7b80*/  SYNCS.PHASECHK.TRANS64.TRYWAIT P0, [R2+URZ+0x40], R4 ;  /* 0x00004004020075a7 */ /* 0x000ea400080011ff */
[----:B--2---:R-:W-:Y:S05]  /*7b90*/  @!P0 BRA `(.L_x_131) ;  /* 0x0000002000048947 */ /* 0x004fea0003800000 */
.L_x_130:
[----:B------:R-:W-:Y:S05]  /*7ba0*/  BSYNC B0 ;  /* 0x0000000000007941 */ /* 0x000fea0003800000 */
.L_x_129:
[----:B------:R-:W-:Y:S02]  /*7bb0*/  ISETP.NE.AND P0, PT, R65, RZ, PT ;  /* 0x000000ff4100720c */ /* 0x000fe40003f05270 */
[----:B------:R-:W-:Y:S11]  /*7bc0*/  IADD3 R26, PT, PT, R26, 0x1, RZ ;  /* 0x000000011a1a7810 */ /* 0x000ff60007ffe0ff */
[----:B------:R3:W4:Y:S04]  /*7bd0*/  @P0 LDS.128 R28, [R3+UR43+0x200] ;  /* 0x0002002b031c0984 */ /* 0x0007280008000c00 */
[----:B------:R3:W1:Y:S02]  /*7be0*/  @P0 LDS.128 R36, [R0+0x200] ;  /* 0x0002000000240984 */ /* 0x0006640000000c00 */
.L_x_128:
[----:B------:R-:W-:Y:S05]  /*7bf0*/  BSYNC B1 ;  /* 0x0000000000017941 */ /* 0x000fea0003800000 */
.L_x_127:
[----:B---3--:R-:W-:Y:S05]  /*7c00*/  VIADD R0, R25, 0x20 ;  /* 0x0000002019007836 */ /* 0x008fea0000000000 */
[----:B------:R-:W-:Y:S04]  /*7c10*/  SHF.R.U32.HI R0, RZ, 0x15, R0 ;  /* 0x00000015ff007819 */ /* 0x000fe80000011600 */
[----:B------:R-:W-:Y:S11]  /*7c20*/  LOP3.LUT P0, RZ, R0, 0x3, R51, 0x48, !PT ;  /* 0x0000000300ff7812 */ /* 0x000ff60007804833 */
[----:B------:R-:W-:Y:S02]  /*7c30*/  @!UPT UIADD3 URZ, UPT, UPT, URZ, URZ, URZ ;  /* 0x000000fffffff290 */ /* 0x000fe4000fffe0ff */
[----:B------:R-:W-:Y:S05]  /*7c40*/  @!P0 BRA `(.L_x_132) ;  /* 0x0000000000408947 */ /* 0x000fea0003800000 */
[----:B------:R-:W3:Y:S01]  /*7c50*/  LDCU.64 UR8, c[0x4][0x70] ;  /* 0x01000e00ff0877ac */ /* 0x000ee20008000a00 */
[----:B------:R-:W-:Y:S01]  /*7c60*/  MOV R3, 0x0 ;  /* 0x0000000000037802 */ /* 0x000fe20000000f00 */
[----:B------:R-:W-:Y:S02]  /*7c70*/  HFMA2 R12, -RZ, RZ, 0, 5.9604644775390625e-08 ;  /* 0x00000001ff0c7431 */ /* 0x000fe400000001ff */
[----:B-1----:R-:W-:Y:S02]  /*7c80*/  IMAD.MOV.U32 R8, RZ, RZ, 0x192 ;  /* 0x00000192ff087424 */ /* 0x002fe400078e00ff */
[----:B------:R-:W-:Y:S01]  /*7c90*/  IMAD.MOV.U32 R13, RZ, RZ, RZ ;  /* 0x000000ffff0d7224 */ /* 0x000fe200078e00ff */
[----:B------:R-:W1:Y:S01]  /*7ca0*/  LDCU.64 UR6, c[0x4][0x78] ;  /* 0x01000f00ff0677ac */ /* 0x000e620008000a00 */
[----:B--2---:R-:W2:Y:S01]  /*7cb0*/  LDC.64 R2, c[0x4][R3] ;  /* 0x0100000003027b82 */ /* 0x004ea20000000a00 */
[----:B------:R-:W5:Y:S01]  /*7cc0*/  LDCU.64 UR4, c[0x4][0x10] ;  /* 0x01000200ff0477ac */ /* 0x000f620008000a00 */
[----:B---3--:R-:W-:Y:S01]  /*7cd0*/  MOV R5, UR9 ;  /* 0x0000000900057c02 */ /* 0x008fe20008000f00 */
[----:B------:R-:W-:Y:S01]  /*7ce0*/  IMAD.U32 R4, RZ, RZ, UR8 ;  /* 0x00000008ff047e24 */ /* 0x000fe2000f8e00ff */
[----:B-1----:R-:W-:Y:S01]  /*7cf0*/  MOV R7, UR7 ;  /* 0x0000000700077c02 */ /* 0x002fe20008000f00 */
[----:B------:R-:W-:Y:S01]  /*7d00*/  IMAD.U32 R6, RZ, RZ, UR6 ;  /* 0x00000006ff067e24 */ /* 0x000fe2000f8e00ff */
[----:B-----5:R-:W-:Y:S01]  /*7d10*/  MOV R11, UR5 ;  /* 0x00000005000b7c02 */ /* 0x020fe20008000f00 */
[----:B------:R-:W-:Y:S02]  /*7d20*/  IMAD.U32 R10, RZ, RZ, UR4 ;  /* 0x00000004ff0a7e24 */ /* 0x000fe4000f8e00ff */
[----:B------:R-:W-:Y:S07]  /*7d30*/  LEPC R20, `(.L_x_132) ;  /* 0x000000001014794e */ /* 0x000fee0000000000 */
[----:B--2-4-:R-:W-:Y:S05]  /*7d40*/  CALL.ABS.NOINC R2 ;  /* 0x0000000002007343 */ /* 0x014fea0003c00000 */
.L_x_132:
[----:B------:R-:W-:Y:S01]  /*7d50*/  ISETP.NE.AND P6, PT, R62, RZ, PT ;  /* 0x000000ff3e00720c */ /* 0x000fe20003fc5270 */
[----:B------:R-:W-:Y:S05]  /*7d60*/  WARPSYNC.ALL ;  /* 0x0000000000007948 */ /* 0x000fea0003800000 */
[----:B------:R-:W-:Y:S01]  /*7d70*/  R2UR UR4, R25 ;  /* 0x00000000190472ca */ /* 0x000fe200000e0000 */
[----:B----4-:R-:W-:Y:S01]  /*7d80*/  HADD2.F32 R3, -RZ, R28.H0_H0 ;  /* 0x2000001cff037230 */ /* 0x010fe20000004100 */
[----:B------:R-:W-:Y:S01]  /*7d90*/  ISETP.NE.AND P0, PT, R61, RZ, PT ;  /* 0x000000ff3d00720c */ /* 0x000fe20003f05270 */
[----:B------:R-:W-:Y:S01]  /*7da0*/  HADD2.F32 R20, -RZ, R30.H0_H0 ;  /* 0x2000001eff147230 */ /* 0x000fe20000004100 */
[----:B------:R-:W-:Y:S09]  /*7db0*/  BSSY.RECONVERGENT B0, `(.L_x_133) ;  /* 0x0000058000007945 */ /* 0x000ff20003800200 */
[----:B-12---:R-:W1:Y:S02]  /*7dc0*/  LDTM.x16 R4, tmem[UR4+0x20] ;  /* 0x00002004000479ee */ /* 0x006e640008240000 */
        /* <DEDUP_REMOVED lines=59> */
[----:B------:R-:W-:Y:S02]  /*8180*/  LEA R3, R26, UR43, 0x3 ;  /* 0x0000002b1a037c11 */ /* 0x000fe4000f8e18ff */
        /* <DEDUP_REMOVED lines=8> */
[----:B------:R-:W-:Y:S01]  /*8210*/  @P6 SHF.L.U32 R2, R60, 0x1f, RZ ;  /* 0x0000001f3c026819 */ /* 0x000fe200000006ff */
        /* <DEDUP_REMOVED lines=17> */
.L_x_134:
[----:B------:R-:W-:Y:S05]  /*8330*/  BSYNC.RECONVERGENT B0 ;  /* 0x0000000000007941 */ /* 0x000fea0003800200 */
.L_x_133:
        /* <DEDUP_REMOVED lines=19> */
.L_x_138:
[----:B------:R-:W-:Y:S05]  /*8470*/  BSYNC B0 ;  /* 0x0000000000007941 */ /* 0x000fea0003800000 */
.L_x_137:
[----:B------:R-:W-:Y:S11]  /*8480*/  ISETP.NE.AND P0, PT, R65, RZ, PT ;  /* 0x000000ff4100720c */ /* 0x000ff60003f05270 */
[----:B------:R-:W-:Y:S02]  /*8490*/  @!UPT UIADD3 URZ, UPT, UPT, URZ, URZ, URZ ;  /* 0x000000fffffff290 */ /* 0x000fe4000fffe0ff */
[----:B------:R3:W4:Y:S04]  /*84a0*/  @P0 LDS.128 R28, [R26+UR43+0x200] ;  /* 0x0002002b1a1c0984 */ /* 0x0007280008000c00 */
[----:B------:R3:W1:Y:S02]  /*84b0*/  @P0 LDS.128 R36, [R66+0x200] ;  /* 0x0002000042240984 */ /* 0x0006640000000c00 */
.L_x_136:
[----:B------:R-:W-:Y:S05]  /*84c0*/  BSYNC B1 ;  /* 0x0000000000017941 */ /* 0x000fea0003800000 */
.L_x_135:
[----:B--2---:R-:W-:Y:S05]  /*84d0*/  VIADD R0, R25, 0x30 ;  /* 0x0000003019007836 */ /* 0x004fea0000000000 */
[----:B------:R-:W-:Y:S04]  /*84e0*/  SHF.R.U32.HI R0, RZ, 0x15, R0 ;  /* 0x00000015ff007819 */ /* 0x000fe80000011600 */
[----:B------:R-:W-:Y:S11]  /*84f0*/  LOP3.LUT P0, RZ, R0, 0x3, R51, 0x48, !PT ;  /* 0x0000000300ff7812 */ /* 0x000ff60007804833 */
[----:B------:R-:W-:Y:S02]  /*8500*/  @!UPT UIADD3 URZ, UPT, UPT, URZ, URZ, URZ ;  /* 0x000000fffffff290 */ /* 0x000fe4000fffe0ff */
[----:B------:R-:W-:Y:S05]  /*8510*/  @!P0 BRA `(.L_x_140) ;  /* 0x0000000000408947 */ /* 0x000fea0003800000 */
[----:B------:R-:W2:Y:S01]  /*8520*/  LDCU.64 UR8, c[0x4][0x70] ;  /* 0x01000e00ff0877ac */ /* 0x000ea20008000a00 */
[----:B------:R-:W-:Y:S01]  /*8530*/  MOV R3, 0x0 ;  /* 0x0000000000037802 */ /* 0x000fe20000000f00 */
        /* <DEDUP_REMOVED lines=14> */
.L_x_140:
[----:B------:R-:W-:Y:S01]  /*8620*/  ISETP.NE.AND P0, PT, R61, RZ, PT ;  /* 0x000000ff3d00720c */ /* 0x000fe20003f05270 */
[----:B------:R-:W-:Y:S05]  /*8630*/  WARPSYNC.ALL ;  /* 0x0000000000007948 */ /* 0x000fea0003800000 */
[----:B------:R-:W-:Y:S01]  /*8640*/  R2UR UR4, R25 ;  /* 0x00000000190472ca */ /* 0x000fe200000e0000 */
[--C-:B----4-:R-:W-:Y:S01]  /*8650*/  HADD2.F32 R20, -RZ, R28.reuse.H0_H0 ;  /* 0x2000001cff147230 */ /* 0x110fe20000004100 */
[----:B------:R-:W-:Y:S01]  /*8660*/  IADD3 R54, PT, PT, R54, 0xd0, RZ ;  /* 0x000000d036367810 */ /* 0x000fe20007ffe0ff */
[----:B------:R-:W-:Y:S01]  /*8670*/  HADD2.F32 R21, -RZ, R28.H1_H1 ;  /* 0x3000001cff157230 */ /* 0x000fe20000004100 */
[----:B------:R-:W-:Y:S01]  /*8680*/  BSSY.RECONVERGENT B0, `(.L_x_141) ;  /* 0x0000054000007945 */ /* 0x000fe20003800200 */
[--C-:B------:R-:W-:Y:S01]  /*8690*/  HADD2.F32 R25, -RZ, R29.reuse.H0_H0 ;  /* 0x2000001dff197230 */ /* 0x100fe20000004100 */
[----:B------:R-:W-:Y:S01]  /*86a0*/  LOP3.LUT R54, R54, 0xfefffff8, RZ, 0xc0, !PT ;  /* 0xfefffff836367812 */ /* 0x000fe200078ec0ff */
[----:B---3--:R-:W-:Y:S02]  /*86b0*/  HADD2.F32 R26, -RZ, R29.H1_H1 ;  /* 0x3000001dff1a7230 */ /* 0x008fe40000004100 */
[--C-:B------:R-:W-:Y:S02]  /*86c0*/  HADD2.F32 R28, -RZ, R30.reuse.H0_H0 ;  /* 0x2000001eff1c7230 */ /* 0x100fe40000004100 */
[----:B------:R-:W-:Y:S02]  /*86d0*/  HADD2.F32 R29, -RZ, R30.H1_H1 ;  /* 0x3000001eff1d7230 */ /* 0x000fe40000004100 */
[----:B-1----:R-:W1:Y:S01]  /*86e0*/  LDTM.x16 R4, tmem[UR4+0x30] ;  /* 0x00003004000479ee */ /* 0x002e620008240000 */
[----:B------:R-:W-:Y:S01]  /*86f0*/  NOP ;  /* 0x0000000000007918 */ /* 0x000fe20000000000 */
[----:B-1----:R1:W-:Y:S01]  /*8700*/  SYNCS.ARRIVE.TRANS64.RED.A1T0 RZ, [R54+URZ], RZ ;  /* 0x000000ff36ff79a7 */ /* 0x0023e200081004ff */
[--C-:B------:R-:W-:Y:S02]  /*8710*/  HADD2.F32 R30, -RZ, R31.reuse.H0_H0 ;  /* 0x2000001fff1e7230 */ /* 0x100fe40000004100 */
[----:B------:R-:W-:Y:S02]  /*8720*/  HADD2.F32 R31, -RZ, R31.H1_H1 ;  /* 0x3000001fff1f7230 */ /* 0x000fe40000004100 */
        /* <DEDUP_REMOVED lines=8> */
[C---:B------:R-:W-:Y:S01]  /*87b0*/  FMUL R4, R24.reuse, R4 ;  /* 0x0000000418047220 */ /* 0x040fe20000400000 */
[C---:B------:R-:W-:Y:S01]  /*87c0*/  FMUL R5, R24.reuse, R5 ;  /* 0x0000000518057220 */ /* 0x040fe20000400000 */
[C---:B------:R-:W-:Y:S01]  /*87d0*/  FMUL R6, R24.reuse, R6 ;  /* 0x0000000618067220 */ /* 0x040fe20000400000 */
[C---:B------:R-:W-:Y:S01]  /*87e0*/  FMUL R7, R24.reuse, R7 ;  /* 0x0000000718077220 */ /* 0x040fe20000400000 */
[C---:B------:R-:W-:Y:S01]  /*87f0*/  FFMA R4, R27.reuse, R20, R4 ;  /* 0x000000141b047223 */ /* 0x040fe20000000004 */
        /* <DEDUP_REMOVED lines=15> */
[C---:B------:R-:W-:Y:S01]  /*88f0*/  FMUL R12, R24.reuse, R16 ;  /* 0x00000010180c7220 */ /* 0x040fe20000400000 */
[C---:B------:R-:W-:Y:S01]  /*8900*/  FFMA R0, R27.reuse, R32, R0 ;  /* 0x000000201b007223 */ /* 0x040fe20000000000 */
[C---:B------:R-:W-:Y:S01]  /*8910*/  FMUL R13, R24.reuse, R17 ;  /* 0x00000011180d7220 */ /* 0x040fe20000400000 */
[----:B------:R-:W-:Y:S01]  /*8920*/  FFMA R2, R27, R33, R2 ;  /* 0x000000211b027223 */ /* 0x000fe20000000002 */
[----:B------:R-:W-:Y:S01]  /*8930*/  F2FP.F16.F32.PACK_AB R4, R5, R4 ;  /* 0x000000040504723e */ /* 0x000fe200000000ff */
[C---:B------:R-:W-:Y:S01]  /*8940*/  FMUL R14, R24.reuse, R18 ;  /* 0x00000012180e7220 */ /* 0x040fe20000400000 */
[----:B------:R-:W-:Y:S01]  /*8950*/  FFMA R3, R27, R34, R3 ;  /* 0x000000221b037223 */ /* 0x000fe20000000003 */
[----:B------:R-:W-:Y:S01]  /*8960*/  F2FP.F16.F32.PACK_AB R5, R7, R6 ;  /* 0x000000060705723e */ /* 0x000fe200000000ff */
[----:B------:R-:W-:Y:S01]  /*8970*/  FFMA R15, R27, R35, R15 ;  /* 0x000000231b0f7223 */ /* 0x000fe2000000000f */
[----:B------:R-:W-:Y:S01]  /*8980*/  FMUL R19, R24, R19 ;  /* 0x0000001318137220 */ /* 0x000fe20000400000 */
[----:B------:R-:W-:Y:S01]  /*8990*/  F2FP.F16.F32.PACK_AB R6, R9, R8 ;  /* 0x000000080906723e */ /* 0x000fe200000000ff */
[----:B------:R-:W-:Y:S01]  /*89a0*/  FFMA R12, R27, R36, R12 ;  /* 0x000000241b0c7223 */ /* 0x000fe2000000000c */
[----:B------:R-:W-:Y:S01]  /*89b0*/  F2FP.F16.F32.PACK_AB R7, R11, R10 ;  /* 0x0000000a0b07723e */ /* 0x000fe200000000ff */
[C---:B------:R-:W-:Y:S01]  /*89c0*/  FFMA R13, R27.reuse, R37, R13 ;  /* 0x000000251b0d7223 */ /* 0x040fe2000000000d */
[C---:B------:R-:W-:Y:S01]  /*89d0*/  FFMA R14, R27.reuse, R38, R14 ;  /* 0x000000261b0e7223 */ /* 0x040fe2000000000e */
[----:B------:R-:W-:Y:S01]  /*89e0*/  FFMA R19, R27, R39, R19 ;  /* 0x000000271b137223 */ /* 0x000fe20000000013 */
[----:B------:R-:W-:Y:S01]  /*89f0*/  F2FP.F16.F32.PACK_AB R16, R2, R0 ;  /* 0x000000000210723e */ /* 0x000fe200000000ff */
[----:B------:R1:W-:Y:S01]  /*8a00*/  STS.128 [R57+UR43+0x3200], R4 ;  /* 0x0032000439007988 */ /* 0x0003e20008000c2b */
        /* <DEDUP_REMOVED lines=27> */
.L_x_142:
[----:B------:R-:W-:Y:S05]  /*8bc0*/  BSYNC.RECONVERGENT B0 ;  /* 0x0000000000007941 */ /* 0x000fea0003800200 */
.L_x_141:
[----:B------:R-:W-:Y:S01]  /*8bd0*/  BAR.SYNC.DEFER_BLOCKING 0x1, 0x80 ;  /* 0x0042000000007b1d */ /* 0x000fe20000010000 */
[----:B------:R-:W-:Y:S01]  /*8be0*/  UISETP.NE.AND UP0, UPT, UR52, -0x4, UPT ;  /* 0xfffffffc3400788c */ /* 0x000fe2000bf05270 */
[----:B------:R-:W-:Y:S08]  /*8bf0*/  IADD3 R22, PT, PT, R22, 0x1, RZ ;  /* 0x0000000116167810 */ /* 0x000ff00007ffe0ff */
[----:B------:R-:W-:Y:S05]  /*8c00*/  BRA.U !UP0, `(.L_x_143) ;  /* 0x0000000108287547 */ /* 0x000fea000b800000 */
[----:B------:R-:W-:Y:S01]  /*8c10*/  ISETP.NE.AND P0, PT, R62, RZ, PT ;  /* 0x000000ff3e00720c */ /* 0x000fe20003f05270 */
[----:B------:R-:W-:Y:S01]  /*8c20*/  IMAD.U32 R2, RZ, RZ, UR46 ;  /* 0x0000002eff027e24 */ /* 0x000fe2000f8e00ff */
[----:B------:R-:W-:Y:S01]  /*8c30*/  UIADD3 UR4, UPT, UPT, UR46, 0x1, URZ ;  /* 0x000000012e047890 */ /* 0x000fe2000fffe0ff */
[----:B------:R-:W-:Y:S03]  /*8c40*/  IMAD.U32 R0, RZ, RZ, UR47 ;  /* 0x0000002fff007e24 */ /* 0x000fe6000f8e00ff */
[----:B------:R-:W-:Y:S04]  /*8c50*/  UISETP.NE.AND UP0, UPT, UR4, 0x4, UPT ;  /* 0x000000040400788c */ /* 0x000fe8000bf05270 */
[----:B------:R-:W-:Y:S03]  /*8c60*/  USEL UR46, UR4, URZ, UP0 ;  /* 0x000000ff042e7287 */ /* 0x000fe60008000000 */
[----:B------:R-:W-:Y:S05]  /*8c70*/  @P0 LEA R2, R2, UR43, 0x3 ;  /* 0x0000002b02020c11 */ /* 0x000fea000f8e18ff */
[----:B------:R-:W-:Y:S05]  /*8c80*/  @P0 VIADD R2, R2, 0x60 ;  /* 0x0000006002020836 */ /* 0x000fea0000000000 */
[----:B------:R-:W-:Y:S04]  /*8c90*/  @P0 PRMT R0, R0, 0x654, R2 ;  /* 0x0000065400000816 */ /* 0x000fe80000000002 */
[----:B------:R2:W-:Y:S03]  /*8ca0*/  @P0 SYNCS.ARRIVE.TRANS64.RED.A1T0 RZ, [R0+URZ], RZ ;  /* 0x000000ff00ff09a7 */ /* 0x0005e600081004ff */
.L_x_143:
[----:B------:R-:W-:Y:S01]  /*8cb0*/  R2UR UR4, R52 ;  /* 0x00000000340472ca */ /* 0x000fe200000e0000 */
[----:B------:R-:W-:Y:S01]  /*8cc0*/  UISETP.NE.AND UP0, UPT, UR62, URZ, UPT ;  /* 0x000000ff3e00728c */ /* 0x000fe2000bf05270 */
[----:B------:R-:W-:Y:S01]  /*8cd0*/  ISETP.NE.AND P0, PT, R56, 0x2, PT ;  /* 0x000000023800780c */ /* 0x000fe20003f05270 */
[----:B------:R-:W-:Y:S01]  /*8ce0*/  UIADD3 UR20, UPT, UPT, UR38, UR63, URZ ;  /* 0x0000003f26147290 */ /* 0x000fe2000fffe0ff */
[----:B------:R-:W-:Y:S01]  /*8cf0*/  ISETP.NE.AND P1, PT, R22, 0x4, PT ;  /* 0x000000041600780c */ /* 0x000fe20003f25270 */
[----:B------:R-:W-:Y:S01]  /*8d00*/  UIADD3 UR52, UPT, UPT, UR52, 0x4, URZ ;  /* 0x0000000434347890 */ /* 0x000fe2000fffe0ff */
[----:B------:R-:W-:Y:S01]  /*8d10*/  SEL R2, RZ, 0x1, P0 ;  /* 0x00000001ff027807 */ /* 0x000fe20000000000 */
[----:B------:R-:W-:Y:S01]  /*8d20*/  UMOV UR36, UR61 ;  /* 0x0000003d00247c82 */ /* 0x000fe20008000000 */
[----:B--2---:R-:W-:Y:S02]  /*8d30*/  SEL R0, RZ, 0x1, P1 ;  /* 0x00000001ff007807 */ /* 0x004fe40000800000 */
[----:B------:R-:W-:Y:S02]  /*8d40*/  LOP3.LUT R58, R58, R2, RZ, 0x3c, !PT ;  /* 0x000000023a3a7212 */ /* 0x000fe400078e3cff */
[----:B------:R-:W-:Y:S01]  /*8d50*/  LOP3.LUT R59, R59, R0, RZ, 0x3c, !PT ;  /* 0x000000003b3b7212 */ /* 0x000fe200078e3cff */
[----:B------:R-:W-:Y:S01]  /*8d60*/  UIADD3 UR28, UPT, UPT, UR37, UR4, URZ ;  /* 0x00000004251c7290 */ /* 0x000fe2000fffe0ff */
[----:B------:R-:W-:Y:S02]  /*8d70*/  SEL R56, R56, RZ, P0 ;  /* 0x000000ff38387207 */ /* 0x000fe40000000000 */
[----:B------:R-:W-:Y:S01]  /*8d80*/  SEL R22, R22, RZ, P1 ;  /* 0x000000ff16167207 */ /* 0x000fe20000800000 */
[----:B------:R-:W-:Y:S08]  /*8d90*/  BRA.U UP0, `(.L_x_144) ;  /* 0xffffffcd00787547 */ /* 0x000ff0000b83ffff */
[----:B------:R-:W2:Y:S01]  /*8da0*/  LDCU.64 UR4, c[0x0][0x888] ;  /* 0x00011100ff0477ac */ /* 0x000ea20008000a00 */
[----:B------:R-:W3:Y:S01]  /*8db0*/  LDCU.64 UR6, c[0x0][0x890] ;  /* 0x00011200ff0677ac */ /* 0x000ee20008000a00 */
[----:B--2---:R-:W-:Y:S02]  /*8dc0*/  ISETP.NE.U32.AND P2, PT, RZ, UR4, PT ;  /* 0x00000004ff007c0c */ /* 0x004fe4000bf45070 */
[----:B---3--:R-:W-:Y:S02]  /*8dd0*/  ISETP.NE.U32.AND P1, PT, RZ, UR6, PT ;  /* 0x00000006ff007c0c */ /* 0x008fe4000bf25070 */
[----:B------:R-:W-:Y:S02]  /*8de0*/  ISETP.NE.AND.EX P2, PT, RZ, UR5, PT, P2 ;  /* 0x00000005ff007c0c */ /* 0x000fe4000bf45320 */
[----:B------:R-:W-:-:S13]  /*8df0*/  ISETP.NE.AND.EX P0, PT, RZ, UR7, PT, P1 ;  /* 0x00000007ff007c0c */ /* 0x000fda000bf05310 */
[----:B------:R-:W-:Y:S05]  /*8e00*/  @P2 BRA P0, `(.L_x_145) ;  /* 0x00000000003c2947 */ /* 0x000fea0000000000 */
[----:B------:R-:W-:-:S13]  /*8e10*/  ISETP.NE.AND.EX P1, PT, RZ, UR7, PT, P1 ;  /* 0x00000007ff007c0c */ /* 0x000fda000bf25310 */
[----:B------:R-:W-:Y:S05]  /*8e20*/  @P1 BRA `(.L_x_146) ;  /* 0x00000000000c1947 */ /* 0x000fea0003800000 */
[----:B------:R-:W-:-:S13]  /*8e30*/  FSETP.NEU.AND P0, PT, R27, RZ, PT ;  /* 0x000000ff1b00720b */ /* 0x000fda0003f0d000 */
[----:B------:R-:W-:Y:S05]  /*8e40*/  @!P0 EXIT ;  /* 0x000000000000894d */ /* 0x000fea0003800000 */
[----:B------:R-:W-:Y:S05]  /*8e50*/  BRA `(.L_x_145) ;  /* 0x0000000000287947 */ /* 0x000fea0003800000 */
.L_x_146:
[----:B------:R-:W-:Y:S01]  /*8e60*/  ISETP.NE.AND P0, PT, R55, RZ, PT ;  /* 0x000000ff3700720c */ /* 0x000fe20003f05270 */
[----:B------:R-:W-:-:S12]  /*8e70*/  BSSY.RECONVERGENT B0, `(.L_x_145) ;  /* 0x0000008000007945 */ /* 0x000fd80003800200 */
[----:B------:R-:W-:Y:S05]  /*8e80*/  @P0 BRA `(.L_x_147) ;  /* 0x0000000000100947 */ /* 0x000fea0003800000 */
[----:B------:R-:W-:-:S04]  /*8e90*/  ISETP.NE.U32.AND P0, PT, RZ, UR4, PT ;  /* 0x00000004ff007c0c */ /* 0x000fc8000bf05070 */
[----:B------:R-:W-:-:S13]  /*8ea0*/  ISETP.NE.AND.EX P0, PT, RZ, UR5, PT, P0 ;  /* 0x00000005ff007c0c */ /* 0x000fda000bf05300 */
[----:B------:R-:W-:Y:S05]  /*8eb0*/  @!P0 EXIT ;  /* 0x000000000000894d */ /* 0x000fea0003800000 */
[----:B------:R-:W-:Y:S05]  /*8ec0*/  BRA `(.L_x_148) ;  /* 0x0000000000087947 */ /* 0x000fea0003800000 */
.L_x_147:
[----:B------:R-:W-:-:S13]  /*8ed0*/  FSETP.NEU.AND P0, PT, R27, RZ, PT ;  /* 0x000000ff1b00720b */ /* 0x000fda0003f0d000 */
[----:B------:R-:W-:Y:S05]  /*8ee0*/  @!P0 EXIT ;  /* 0x000000000000894d */ /* 0x000fea0003800000 */
.L_x_148:
[----:B------:R-:W-:Y:S05]  /*8ef0*/  BSYNC.RECONVERGENT B0 ;  /* 0x0000000000007941 */ /* 0x000fea0003800200 */
.L_x_145:
[----:B------:R-:W-:Y:S01]  /*8f00*/  ULEA UR6, UR46, UR43, 0x3 ;  /* 0x0000002b2e067291 */ /* 0x000fe2000f8e18ff */
[----:B------:R-:W-:-:S04]  /*8f10*/  DEPBAR.LE SB0, 0x0 ;  /* 0x000080000000791a */ /* 0x000fc80000000000 */
[----:B------:R-:W-:-:S04]  /*8f20*/  UIADD3 UR6, UPT, UPT, UR6, 0x60, URZ ;  /* 0x0000006006067890 */ /* 0x000fc8000fffe0ff */
[----:B------:R-:W-:-:S09]  /*8f30*/  UPRMT UR6, UR47, 0x654, UR6 ;  /* 0x000006542f067896 */ /* 0x000fd20008000006 */
[----:B------:R-:W-:Y:S01]  /*8f40*/  SYNCS.ARRIVE.TRANS64.RED.A1T0 RZ, [UR6], RZ ;  /* 0x000000ffffff79a7 */ /* 0x000fe20008100406 */
[----:B------:R-:W-:Y:S05]  /*8f50*/  EXIT ;  /* 0x000000000000794d */ /* 0x000fea0003800000 */
.L_x_24:
[----:B---3--:R3:W4:Y:S02]  /*8f60*/  SYNCS.PHASECHK.TRANS64.TRYWAIT P0, [R0+URZ+0x100], R2 ;  /* 0x00010002000075a7 */ /* 0x00872400080011ff */
[----:B----4-:R-:W-:Y:S05]  /*8f70*/  @!P0 NANOSLEEP.SYNCS 0x989680 ;  /* 0x009896800000895d */ /* 0x010fea0003900000 */
[----:B------:R-:W4:Y:S02]  /*8f80*/  @!P0 SYNCS.PHASECHK.TRANS64 P0, [R0+URZ+0x100], R2 ;  /* 0x00010002000085a7 */ /* 0x000f2400080010ff */
[----:B----4-:R-:W-:Y:S05]  /*8f90*/  @!P0 BRA `(.L_x_24) ;  /* 0xfffffffc00f08947 */ /* 0x010fea000383ffff */
[----:B------:R-:W-:Y:S05]  /*8fa0*/  BRA `(.L_x_149) ;  /* 0xffffff8800fc7947 */ /* 0x000fea000383ffff */
.L_x_27:
[----:B--2---:R-:W-:-:S07]  /*8fb0*/  MOV R0, UR33 ;  /* 0x0000002100007c02 */ /* 0x004fce0008000f00 */
.L_x_150:
[----:B--2---:R2:W3:Y:S02]  /*8fc0*/  SYNCS.PHASECHK.TRANS64.TRYWAIT P0, [R0+URZ+0x20], R3 ;  /* 0x00002003000075a7 */ /* 0x0044e400080011ff */
[----:B---3--:R-:W-:Y:S05]  /*8fd0*/  @!P0 NANOSLEEP.SYNCS 0x989680 ;  /* 0x009896800000895d */ /* 0x008fea0003900000 */
[----:B------:R-:W3:Y:S02]  /*8fe0*/  @!P0 SYNCS.PHASECHK.TRANS64 P0, [R0+URZ+0x20], R3 ;  /* 0x00002003000085a7 */ /* 0x000ee400080010ff */
[----:B---3--:R-:W-:Y:S05]  /*8ff0*/  @!P0 BRA `(.L_x_150) ;  /* 0xfffffffc00f08947 */ /* 0x008fea000383ffff */
[----:B------:R-:W-:Y:S05]  /*9000*/  BRA `(.L_x_26) ;  /* 0xffffff8c00547947 */ /* 0x000fea000383ffff */
.L_x_34:
[----:B-1----:R-:W-:-:S07]  /*9010*/  MOV R0, UR17 ;  /* 0x0000001100007c02 */ /* 0x002fce0008000f00 */
.L_x_151:
[----:B-1----:R1:W2:Y:S02]  /*9020*/  SYNCS.PHASECHK.TRANS64.TRYWAIT P0, [R0+URZ+0x20], R3 ;  /* 0x00002003000075a7 */ /* 0x0022a400080011ff */
[----:B--2---:R-:W-:Y:S05]  /*9030*/  @!P0 NANOSLEEP.SYNCS 0x989680 ;  /* 0x009896800000895d */ /* 0x004fea0003900000 */
[----:B------:R-:W2:Y:S02]  /*9040*/  @!P0 SYNCS.PHASECHK.TRANS64 P0, [R0+URZ+0x20], R3 ;  /* 0x00002003000085a7 */ /* 0x000ea400080010ff */
[----:B--2---:R-:W-:Y:S05]  /*9050*/  @!P0 BRA `(.L_x_151) ;  /* 0xfffffffc00f08947 */ /* 0x004fea000383ffff */
[----:B------:R-:W-:Y:S05]  /*9060*/  BRA `(.L_x_33) ;  /* 0xffffff9000247947 */ /* 0x000fea000383ffff */
.L_x_39:
[----:B-1----:R1:W2:Y:S02]  /*9070*/  SYNCS.PHASECHK.TRANS64.TRYWAIT P0, [R3+URZ+0x90], R0 ;  /* 0x00009000030075a7 */ /* 0x0022a400080011ff */
[----:B--2---:R-:W-:Y:S05]  /*9080*/  @!P0 NANOSLEEP.SYNCS 0x989680 ;  /* 0x009896800000895d */ /* 0x004fea0003900000 */
[----:B------:R-:W2:Y:S02]  /*9090*/  @!P0 SYNCS.PHASECHK.TRANS64 P0, [R3+URZ+0x90], R0 ;  /* 0x00009000030085a7 */ /* 0x000ea400080010ff */
[----:B--2---:R-:W-:Y:S05]  /*90a0*/  @!P0 BRA `(.L_x_39) ;  /* 0xfffffffc00f08947 */ /* 0x004fea000383ffff */
[----:B------:R-:W-:Y:S05]  /*90b0*/  BRA `(.L_x_152) ;  /* 0xffffff9000dc7947 */ /* 0x000fea000383ffff */
.L_x_43:
[----:B------:R-:W-:-:S07]  /*90c0*/  MOV R0, UR4 ;  /* 0x0000000400007c02 */ /* 0x000fce0008000f00 */
.L_x_153:
[----:B-1----:R1:W2:Y:S02]  /*90d0*/  SYNCS.PHASECHK.TRANS64.TRYWAIT P0, [R0+URZ], R2 ;  /* 0x00000002000075a7 */ /* 0x0022a400080011ff */
[----:B--2---:R-:W-:Y:S05]  /*90e0*/  @!P0 NANOSLEEP.SYNCS 0x989680 ;  /* 0x009896800000895d */ /* 0x004fea0003900000 */
[----:B------:R-:W2:Y:S02]  /*90f0*/  @!P0 SYNCS.PHASECHK.TRANS64 P0, [R0+URZ], R2 ;  /* 0x00000002000085a7 */ /* 0x000ea400080010ff */
[----:B--2---:R-:W-:Y:S05]  /*9100*/  @!P0 BRA `(.L_x_153) ;  /* 0xfffffffc00f08947 */ /* 0x004fea000383ffff */
[----:B------:R-:W-:Y:S05]  /*9110*/  BRA `(.L_x_154) ;  /* 0xffffff9800847947 */ /* 0x000fea000383ffff */
.L_x_44:
[----:B------:R-:W-:-:S07]  /*9120*/  MOV R0, UR5 ;  /* 0x0000000500007c02 */ /* 0x000fce0008000f00 */
.L_x_155:
[----:B-1----:R1:W2:Y:S02]  /*9130*/  SYNCS.PHASECHK.TRANS64.TRYWAIT P0, [R0+URZ], R3 ;  /* 0x00000003000075a7 */ /* 0x0022a400080011ff */
[----:B--2---:R-:W-:Y:S05]  /*9140*/  @!P0 NANOSLEEP.SYNCS 0x989680 ;  /* 0x009896800000895d */ /* 0x004fea0003900000 */
[----:B------:R-:W2:Y:S02]  /*9150*/  @!P0 SYNCS.PHASECHK.TRANS64 P0, [R0+URZ], R3 ;  /* 0x00000003000085a7 */ /* 0x000ea400080010ff */
[----:B--2---:R-:W-:Y:S05]  /*9160*/  @!P0 BRA `(.L_x_155) ;  /* 0xfffffffc00f08947 */ /* 0x004fea000383ffff */
[----:B------:R-:W-:Y:S05]  /*9170*/  BRA `(.L_x_156) ;  /* 0xffffff9800907947 */ /* 0x000fea000383ffff */
.L_x_45:
[----:B------:R-:W-:-:S07]  /*9180*/  MOV R0, UR5 ;  /* 0x0000000500007c02 */ /* 0x000fce0008000f00 */
.L_x_157:
[----:B-1----:R1:W2:Y:S02]  /*9190*/  SYNCS.PHASECHK.TRANS64.TRYWAIT P0, [R0+URZ], R3 ;  /* 0x00000003000075a7 */ /* 0x0022a400080011ff */
[----:B--2---:R-:W-:Y:S05]  /*91a0*/  @!P0 NANOSLEEP.SYNCS 0x989680 ;  /* 0x009896800000895d */ /* 0x004fea0003900000 */
[----:B------:R-:W2:Y:S02]  /*91b0*/  @!P0 SYNCS.PHASECHK.TRANS64 P0, [R0+URZ], R3 ;  /* 0x00000003000085a7 */ /* 0x000ea400080010ff */
[----:B--2---:R-:W-:Y:S05]  /*91c0*/  @!P0 BRA `(.L_x_157) ;  /* 0xfffffffc00f08947 */ /* 0x004fea000383ffff */
[----:B------:R-:W-:Y:S05]  /*91d0*/  BRA `(.L_x_158) ;  /* 0xffffff98009c7947 */ /* 0x000fea000383ffff */
.L_x_48:
[----:B--2---:R2:W3:Y:S02]  /*91e0*/  SYNCS.PHASECHK.TRANS64.TRYWAIT P0, [R2+URZ+0xf0], R4 ;  /* 0x0000f004020075a7 */ /* 0x0044e400080011ff */
[----:B---3--:R-:W-:Y:S05]  /*91f0*/  @!P0 NANOSLEEP.SYNCS 0x989680 ;  /* 0x009896800000895d */ /* 0x008fea0003900000 */
[----:B------:R-:W3:Y:S02]  /*9200*/  @!P0 SYNCS.PHASECHK.TRANS64 P0, [R2+URZ+0xf0], R4 ;  /* 0x0000f004020085a7 */ /* 0x000ee400080010ff */
[----:B---3--:R-:W-:Y:S05]  /*9210*/  @!P0 BRA `(.L_x_48) ;  /* 0xfffffffc00f08947 */ /* 0x008fea000383ffff */
[----:B------:R-:W-:Y:S05]  /*9220*/  BRA `(.L_x_159) ;  /* 0xffffff9800f87947 */ /* 0x000fea000383ffff */
.L_x_49:
[----:B------:R-:W-:-:S07]  /*9230*/  MOV R2, UR4 ;  /* 0x0000000400027c02 */ /* 0x000fce0008000f00 */
.L_x_160:
[----:B--2---:R2:W3:Y:S02]  /*9240*/  SYNCS.PHASECHK.TRANS64.TRYWAIT P0, [R2+URZ+0xa0], R5 ;  /* 0x0000a005020075a7 */ /* 0x0044e400080011ff */
[----:B---3--:R-:W-:Y:S05]  /*9250*/  @!P0 NANOSLEEP.SYNCS 0x989680 ;  /* 0x009896800000895d */ /* 0x008fea0003900000 */
[----:B------:R-:W3:Y:S02]  /*9260*/  @!P0 SYNCS.PHASECHK.TRANS64 P0, [R2+URZ+0xa0], R5 ;  /* 0x0000a005020085a7 */ /* 0x000ee400080010ff */
[----:B---3--:R-:W-:Y:S05]  /*9270*/  @!P0 BRA `(.L_x_160) ;  /* 0xfffffffc00f08947 */ /* 0x008fea000383ffff */
[----:B------:R-:W-:Y:S05]  /*9280*/  BRA `(.L_x_161) ;  /* 0xffffff9c00087947 */ /* 0x000fea000383ffff */
.L_x_50:
[----:B--2---:R2:W3:Y:S02]  /*9290*/  SYNCS.PHASECHK.TRANS64.TRYWAIT P1, [R2+URZ+0x90], R4 ;  /* 0x00009004020075a7 */ /* 0x0044e400080211ff */
[----:B---3--:R-:W-:Y:S05]  /*92a0*/  @!P1 NANOSLEEP.SYNCS 0x989680 ;  /* 0x009896800000995d */ /* 0x008fea0003900000 */
[----:B------:R-:W3:Y:S02]  /*92b0*/  @!P1 SYNCS.PHASECHK.TRANS64 P1, [R2+URZ+0x90], R4 ;  /* 0x00009004020095a7 */ /* 0x000ee400080210ff */
[----:B---3--:R-:W-:Y:S05]  /*92c0*/  @!P1 BRA `(.L_x_50) ;  /* 0xfffffffc00f09947 */ /* 0x008fea000383ffff */
[----:B------:R-:W-:Y:S05]  /*92d0*/  BRA `(.L_x_162) ;  /* 0xffffff9c00387947 */ /* 0x000fea000383ffff */
.L_x_53:
[----:B------:R-:W-:-:S07]  /*92e0*/  MOV R0, UR4 ;  /* 0x0000000400007c02 */ /* 0x000fce0008000f00 */
.L_x_163:
[----:B--2---:R2:W3:Y:S02]  /*92f0*/  SYNCS.PHASECHK.TRANS64.TRYWAIT P0, [R0+URZ+0xa0], R2 ;  /* 0x0000a002000075a7 */ /* 0x0044e400080011ff */
[----:B---3--:R-:W-:Y:S05]  /*9300*/  @!P0 NANOSLEEP.SYNCS 0x989680 ;  /* 0x009896800000895d */ /* 0x008fea0003900000 */
[----:B------:R-:W3:Y:S02]  /*9310*/  @!P0 SYNCS.PHASECHK.TRANS64 P0, [R0+URZ+0xa0], R2 ;  /* 0x0000a002000085a7 */ /* 0x000ee400080010ff */
[----:B---3--:R-:W-:Y:S05]  /*9320*/  @!P0 BRA `(.L_x_163) ;  /* 0xfffffffc00f08947 */ /* 0x008fea000383ffff */
[----:B------:R-:W-:Y:S05]  /*9330*/  BRA `(.L_x_52) ;  /* 0xffffff9c008c7947 */ /* 0x000fea000383ffff */
.L_x_62:
[----:B--2---:R-:W-:-:S04]  /*9340*/  MOV R5, UR5 ;  /* 0x0000000500057c02 */ /* 0x004fc80008000f00 */
[----:B------:R2:W3:Y:S03]  /*9350*/  SYNCS.PHASECHK.TRANS64.TRYWAIT P0, [R5+URZ+0x8], R6 ;  /* 0x00000806050075a7 */ /* 0x0004e600080011ff */
[----:B---3--:R-:W-:Y:S05]  /*9360*/  @!P0 NANOSLEEP.SYNCS 0x989680 ;  /* 0x009896800000895d */ /* 0x008fea0003900000 */
[----:B------:R-:W3:Y:S02]  /*9370*/  @!P0 SYNCS.PHASECHK.TRANS64 P0, [R5+URZ+0x8], R6 ;  /* 0x00000806050085a7 */ /* 0x000ee400080010ff */
[----:B---3--:R-:W-:Y:S05]  /*9380*/  @!P0 BRA `(.L_x_62) ;  /* 0xfffffffc00ec8947 */ /* 0x008fea000383ffff */
[----:B------:R-:W-:Y:S05]  /*9390*/  BRA `(.L_x_61) ;  /* 0xffffffa000407947 */ /* 0x000fea000383ffff */
.L_x_64:
[----:B------:R-:W-:Y:S01]  /*93a0*/  BSSY B0, `(.L_x_164) ;  /* 0x0000006000007945 */ /* 0x000fe20003800000 */
[----:B------:R-:W-:-:S07]  /*93b0*/  MOV R15, 0xffffffff ;  /* 0xffffffff000f7802 */ /* 0x000fce0000000f00 */
[----:B-12--5:R-:W-:Y:S05]  /*93c0*/  WARPSYNC.COLLECTIVE R15, `(.L_x_165) ;  /* 0x000000000f0c7348 */ /* 0x026fea0003c00000 */
[----:B------:R-:W-:Y:S02]  /*93d0*/  ELECT P6, UR79, PT ;  /* 0x00000000004f782f */ /* 0x000fe400038c0000 */
[----:B------:R-:W-:Y:S01]  /*93e0*/  MOV R14, UR79 ;  /* 0x0000004f000e7c02 */ /* 0x000fe20008000f00 */
[----:B-12--5:R-:W-:Y:S10]  /*93f0*/  ENDCOLLECTIVE ;  /* 0x000000000000791b */ /* 0x026ff40003800000 */
.L_x_165:
[----:B------:R-:W-:Y:S05]  /*9400*/  BSYNC B0 ;  /* 0x0000000000007941 */ /* 0x000fea0003800000 */
.L_x_164:
[----:B------:R-:W-:Y:S05]  /*9410*/  BRA `(.L_x_166) ;  /* 0xffffffa000707947 */ /* 0x000fea000383ffff */
.L_x_66:
[----:B--2---:R-:W-:-:S04]  /*9420*/  MOV R0, UR5 ;  /* 0x0000000500007c02 */ /* 0x004fc80008000f00 */
[----:B------:R2:W3:Y:S03]  /*9430*/  SYNCS.PHASECHK.TRANS64.TRYWAIT P0, [R0+URZ+0x8], R4 ;  /* 0x00000804000075a7 */ /* 0x0004e600080011ff */
[----:B---3--:R-:W-:Y:S05]  /*9440*/  @!P0 NANOSLEEP.SYNCS 0x989680 ;  /* 0x009896800000895d */ /* 0x008fea0003900000 */
[----:B------:R-:W3:Y:S02]  /*9450*/  @!P0 SYNCS.PHASECHK.TRANS64 P0, [R0+URZ+0x8], R4 ;  /* 0x00000804000085a7 */ /* 0x000ee400080010ff */
[----:B---3--:R-:W-:Y:S05]  /*9460*/  @!P0 BRA `(.L_x_66) ;  /* 0xfffffffc00ec8947 */ /* 0x008fea000383ffff */
[----:B------:R-:W-:Y:S05]  /*9470*/  BRA `(.L_x_65) ;  /* 0xffffffa000747947 */ /* 0x000fea000383ffff */
.L_x_67:
[----:B-1----:R1:W2:Y:S02]  /*9480*/  SYNCS.PHASECHK.TRANS64.TRYWAIT P0, [R0+URZ+0x90], R4 ;  /* 0x00009004000075a7 */ /* 0x0022a400080011ff */
[----:B--2---:R-:W-:Y:S05]  /*9490*/  @!P0 NANOSLEEP.SYNCS 0x989680 ;  /* 0x009896800000895d */ /* 0x004fea0003900000 */
[----:B------:R-:W2:Y:S02]  /*94a0*/  @!P0 SYNCS.PHASECHK.TRANS64 P0, [R0+URZ+0x90], R4 ;  /* 0x00009004000085a7 */ /* 0x000ea400080010ff */
[----:B--2---:R-:W-:Y:S05]  /*94b0*/  @!P0 BRA `(.L_x_67) ;  /* 0xfffffffc00f08947 */ /* 0x004fea000383ffff */
[----:B------:R-:W-:Y:S05]  /*94c0*/  BRA `(.L_x_167) ;  /* 0xffffffa400607947 */ /* 0x000fea000383ffff */
.L_x_69:
[----:B------:R-:W-:-:S07]  /*94d0*/  MOV R0, UR31 ;  /* 0x0000001f00007c02 */ /* 0x000fce0008000f00 */
.L_x_168:
[----:B-1----:R1:W2:Y:S02]  /*94e0*/  SYNCS.PHASECHK.TRANS64.TRYWAIT P0, [R0+URZ+0xd0], R4 ;  /* 0x0000d004000075a7 */ /* 0x0022a400080011ff */
[----:B--2---:R-:W-:Y:S05]  /*94f0*/  @!P0 NANOSLEEP.SYNCS 0x989680 ;  /* 0x009896800000895d */ /* 0x004fea0003900000 */
[----:B------:R-:W2:Y:S02]  /*9500*/  @!P0 SYNCS.PHASECHK.TRANS64 P0, [R0+URZ+0xd0], R4 ;  /* 0x0000d004000085a7 */ /* 0x000ea400080010ff */
[----:B--2---:R-:W-:Y:S05]  /*9510*/  @!P0 BRA `(.L_x_168) ;  /* 0xfffffffc00f08947 */ /* 0x004fea000383ffff */
[----:B------:R-:W-:Y:S05]  /*9520*/  BRA `(.L_x_169) ;  /* 0xffffffa400ac7947 */ /* 0x000fea000383ffff */
.L_x_72:
[----:B------:R-:W-:Y:S07]  /*9530*/  MOV R0, UR5 ;  /* 0x0000000500007c02 */ /* 0x000fee0008000f00 */
.L_x_170:
[----:B-1----:R1:W2:Y:S02]  /*9540*/  SYNCS.PHASECHK.TRANS64.TRYWAIT P0, [R0+URZ], R4 ;  /* 0x00000004000075a7 */ /* 0x0022a400080011ff */
[----:B--2---:R-:W-:Y:S05]  /*9550*/  @!P0 NANOSLEEP.SYNCS 0x989680 ;  /* 0x009896800000895d */ /* 0x004fea0003900000 */
[----:B------:R-:W2:Y:S02]  /*9560*/  @!P0 SYNCS.PHASECHK.TRANS64 P0, [R0+URZ], R4 ;  /* 0x00000004000085a7 */ /* 0x000ea400080010ff */
[----:B--2---:R-:W-:Y:S05]  /*9570*/  @!P0 BRA `(.L_x_170) ;  /* 0xfffffffc00f08947 */ /* 0x004fea000383ffff */
[----:B------:R-:W-:Y:S05]  /*9580*/  BRA `(.L_x_71) ;  /* 0xffffffa400c07947 */ /* 0x000fea000383ffff */
.L_x_76:
[----:B-1----:R-:W-:-:S07]  /*9590*/  MOV R0, UR4 ;  /* 0x0000000400007c02 */ /* 0x002fce0008000f00 */
.L_x_171:
[----:B-1----:R1:W2:Y:S02]  /*95a0*/  SYNCS.PHASECHK.TRANS64.TRYWAIT P0, [R0+URZ], R2 ;  /* 0x00000002000075a7 */ /* 0x0022a400080011ff */
[----:B--2---:R-:W-:Y:S05]  /*95b0*/  @!P0 NANOSLEEP.SYNCS 0x989680 ;  /* 0x009896800000895d */ /* 0x004fea0003900000 */
[----:B------:R-:W2:Y:S02]  /*95c0*/  @!P0 SYNCS.PHASECHK.TRANS64 P0, [R0+URZ], R2 ;  /* 0x00000002000085a7 */ /* 0x000ea400080010ff */
[----:B--2---:R-:W-:Y:S05]  /*95d0*/  @!P0 BRA `(.L_x_171) ;  /* 0xfffffffc00f08947 */ /* 0x004fea000383ffff */
[----:B------:R-:W-:Y:S05]  /*95e0*/  BRA `(.L_x_172) ;  /* 0xffffffa800b47947 */ /* 0x000fea000383ffff */
.L_x_77:
[----:B------:R-:W-:-:S07]  /*95f0*/  MOV R0, UR5 ;  /* 0x0000000500007c02 */ /* 0x000fce0008000f00 */
.L_x_173:
[----:B-1----:R1:W2:Y:S02]  /*9600*/  SYNCS.PHASECHK.TRANS64.TRYWAIT P0, [R0+URZ], R3 ;  /* 0x00000003000075a7 */ /* 0x0022a400080011ff */
[----:B--2---:R-:W-:Y:S05]  /*9610*/  @!P0 NANOSLEEP.SYNCS 0x989680 ;  /* 0x009896800000895d */ /* 0x004fea0003900000 */
[----:B------:R-:W2:Y:S02]  /*9620*/  @!P0 SYNCS.PHASECHK.TRANS64 P0, [R0+URZ], R3 ;  /* 0x00000003000085a7 */ /* 0x000ea400080010ff */
[----:B--2---:R-:W-:Y:S05]  /*9630*/  @!P0 BRA `(.L_x_173) ;  /* 0xfffffffc00f08947 */ /* 0x004fea000383ffff */
[----:B------:R-:W-:Y:S05]  /*9640*/  BRA `(.L_x_174) ;  /* 0xffffffa800c07947 */ /* 0x000fea000383ffff */
.L_x_78:
[----:B------:R-:W-:-:S07]  /*9650*/  MOV R0, UR5 ;  /* 0x0000000500007c02 */ /* 0x000fce0008000f00 */
.L_x_175:
[----:B-1----:R1:W2:Y:S02]  /*9660*/  SYNCS.PHASECHK.TRANS64.TRYWAIT P0, [R0+URZ], R3 ;  /* 0x00000003000075a7 */ /* 0x0022a400080011ff */
[----:B--2---:R-:W-:Y:S05]  /*9670*/  @!P0 NANOSLEEP.SYNCS 0x989680 ;  /* 0x009896800000895d */ /* 0x004fea0003900000 */
[----:B------:R-:W2:Y:S02]  /*9680*/  @!P0 SYNCS.PHASECHK.TRANS64 P0, [R0+URZ], R3 ;  /* 0x00000003000085a7 */ /* 0x000ea400080010ff */
[----:B--2---:R-:W-:Y:S05]  /*9690*/  @!P0 BRA `(.L_x_175) ;  /* 0xfffffffc00f08947 */ /* 0x004fea000383ffff */
[----:B------:R-:W-:Y:S05]  /*96a0*/  BRA `(.L_x_176) ;  /* 0xffffffa800cc7947 */ /* 0x000fea000383ffff */
.L_x_81:
[----:B------:R-:W-:-:S07]  /*96b0*/  MOV R0, UR26 ;  /* 0x0000001a00007c02 */ /* 0x000fce0008000f00 */
.L_x_177:
[----:B-1----:R1:W2:Y:S02]  /*96c0*/  SYNCS.PHASECHK.TRANS64.TRYWAIT P1, [R0+URZ+0x110], R2 ;  /* 0x00011002000075a7 */ /* 0x0022a400080211ff */
[----:B--2---:R-:W-:Y:S05]  /*96d0*/  @!P1 NANOSLEEP.SYNCS 0x989680 ;  /* 0x009896800000995d */ /* 0x004fea0003900000 */
[----:B------:R-:W2:Y:S02]  /*96e0*/  @!P1 SYNCS.PHASECHK.TRANS64 P1, [R0+URZ+0x110], R2 ;  /* 0x00011002000095a7 */ /* 0x000ea400080210ff */
[----:B--2---:R-:W-:Y:S05]  /*96f0*/  @!P1 BRA `(.L_x_177) ;  /* 0xfffffffc00f09947 */ /* 0x004fea000383ffff */
[----:B------:R-:W-:Y:S05]  /*9700*/  BRA `(.L_x_178) ;  /* 0xffffffac00187947 */ /* 0x000fea000383ffff */
.L_x_86:
[----:B---3--:R3:W4:Y:S02]  /*9710*/  SYNCS.PHASECHK.TRANS64.TRYWAIT P0, [R12+URZ+0x90], R0 ;  /* 0x000090000c0075a7 */ /* 0x00872400080011ff */
[----:B----4-:R-:W-:Y:S05]  /*9720*/  @!P0 NANOSLEEP.SYNCS 0x989680 ;  /* 0x009896800000895d */ /* 0x010fea0003900000 */
[----:B------:R-:W4:Y:S02]  /*9730*/  @!P0 SYNCS.PHASECHK.TRANS64 P0, [R12+URZ+0x90], R0 ;  /* 0x000090000c0085a7 */ /* 0x000f2400080010ff */
[----:B----4-:R-:W-:Y:S05]  /*9740*/  @!P0 BRA `(.L_x_86) ;  /* 0xfffffffc00f08947 */ /* 0x010fea000383ffff */
[----:B------:R-:W-:Y:S05]  /*9750*/  BRA `(.L_x_179) ;  /* 0xffffffb000407947 */ /* 0x000fea000383ffff */
.L_x_89:
[----:B-1----:R-:W-:Y:S07]  /*9760*/  MOV R0, UR21 ;  /* 0x0000001500007c02 */ /* 0x002fee0008000f00 */
.L_x_180:
[----:B-1----:R1:W3:Y:S02]  /*9770*/  SYNCS.PHASECHK.TRANS64.TRYWAIT P2, [R0+URZ+0x88], R6 ;  /* 0x00008806000075a7 */ /* 0x0022e400080411ff */
[----:B---3--:R-:W-:Y:S05]  /*9780*/  @!P2 NANOSLEEP.SYNCS 0x989680 ;  /* 0x009896800000a95d */ /* 0x008fea0003900000 */
[----:B------:R-:W3:Y:S02]  /*9790*/  @!P2 SYNCS.PHASECHK.TRANS64 P2, [R0+URZ+0x88], R6 ;  /* 0x000088060000a5a7 */ /* 0x000ee400080410ff */
[----:B---3--:R-:W-:Y:S05]  /*97a0*/  @!P2 BRA `(.L_x_180) ;  /* 0xfffffffc00f0a947 */ /* 0x008fea000383ffff */
[----:B------:R-:W-:Y:S05]  /*97b0*/  BRA `(.L_x_88) ;  /* 0xffffffb400a87947 */ /* 0x000fea000383ffff */
.L_x_92:
[----:B------:R-:W-:Y:S07]  /*97c0*/  MOV R0, UR21 ;  /* 0x0000001500007c02 */ /* 0x000fee0008000f00 */
.L_x_181:
[----:B-1----:R1:W3:Y:S02]  /*97d0*/  SYNCS.PHASECHK.TRANS64.TRYWAIT P0, [R0+URZ+0x60], R9 ;  /* 0x00006009000075a7 */ /* 0x0022e400080011ff */
[----:B---3--:R-:W-:Y:S05]  /*97e0*/  @!P0 NANOSLEEP.SYNCS 0x989680 ;  /* 0x009896800000895d */ /* 0x008fea0003900000 */
[----:B------:R-:W3:Y:S02]  /*97f0*/  @!P0 SYNCS.PHASECHK.TRANS64 P0, [R0+URZ+0x60], R9 ;  /* 0x00006009000085a7 */ /* 0x000ee400080010ff */
[----:B---3--:R-:W-:Y:S05]  /*9800*/  @!P0 BRA `(.L_x_181) ;  /* 0xfffffffc00f08947 */ /* 0x008fea000383ffff */
[----:B------:R-:W-:Y:S05]  /*9810*/  BRA `(.L_x_182) ;  /* 0xffffffb800047947 */ /* 0x000fea000383ffff */
.L_x_93:
[----:B------:R-:W-:Y:S07]  /*9820*/  MOV R0, UR21 ;  /* 0x0000001500007c02 */ /* 0x000fee0008000f00 */
.L_x_183:
[----:B-1----:R1:W3:Y:S02]  /*9830*/  SYNCS.PHASECHK.TRANS64.TRYWAIT P0, [R0+URZ+0x68], R9 ;  /* 0x00006809000075a7 */ /* 0x0022e400080011ff */
[----:B---3--:R-:W-:Y:S05]  /*9840*/  @!P0 NANOSLEEP.SYNCS 0x989680 ;  /* 0x009896800000895d */ /* 0x008fea0003900000 */
[----:B------:R-:W3:Y:S02]  /*9850*/  @!P0 SYNCS.PHASECHK.TRANS64 P0, [R0+URZ+0x68], R9 ;  /* 0x00006809000085a7 */ /* 0x000ee400080010ff */
[----:B---3--:R-:W-:Y:S05]  /*9860*/  @!P0 BRA `(.L_x_183) ;  /* 0xfffffffc00f08947 */ /* 0x008fea000383ffff */
[----:B------:R-:W-:Y:S05]  /*9870*/  BRA `(.L_x_184) ;  /* 0xffffffb800607947 */ /* 0x000fea000383ffff */
.L_x_94:
[----:B------:R-:W-:Y:S07]  /*9880*/  MOV R0, UR21 ;  /* 0x0000001500007c02 */ /* 0x000fee0008000f00 */
.L_x_185:
[----:B-1----:R1:W3:Y:S02]  /*9890*/  SYNCS.PHASECHK.TRANS64.TRYWAIT P0, [R0+URZ+0x70], R9 ;  /* 0x00007009000075a7 */ /* 0x0022e400080011ff */
[----:B---3--:R-:W-:Y:S05]  /*98a0*/  @!P0 NANOSLEEP.SYNCS 0x989680 ;  /* 0x009896800000895d */ /* 0x008fea0003900000 */
[----:B------:R-:W3:Y:S02]  /*98b0*/  @!P0 SYNCS.PHASECHK.TRANS64 P0, [R0+URZ+0x70], R9 ;  /* 0x00007009000085a7 */ /* 0x000ee400080010ff */
[----:B---3--:R-:W-:Y:S05]  /*98c0*/  @!P0 BRA `(.L_x_185) ;  /* 0xfffffffc00f08947 */ /* 0x008fea000383ffff */
[----:B------:R-:W-:Y:S05]  /*98d0*/  BRA `(.L_x_186) ;  /* 0xffffffb800bc7947 */ /* 0x000fea000383ffff */
.L_x_95:
[----:B------:R-:W-:Y:S07]  /*98e0*/  MOV R0, UR21 ;  /* 0x0000001500007c02 */ /* 0x000fee0008000f00 */
.L_x_187:
[----:B-1----:R1:W3:Y:S02]  /*98f0*/  SYNCS.PHASECHK.TRANS64.TRYWAIT P0, [R0+URZ+0x78], R9 ;  /* 0x00007809000075a7 */ /* 0x0022e400080011ff */
[----:B---3--:R-:W-:Y:S05]  /*9900*/  @!P0 NANOSLEEP.SYNCS 0x989680 ;  /* 0x009896800000895d */ /* 0x008fea0003900000 */
[----:B------:R-:W3:Y:S02]  /*9910*/  @!P0 SYNCS.PHASECHK.TRANS64 P0, [R0+URZ+0x78], R9 ;  /* 0x00007809000085a7 */ /* 0x000ee400080010ff */
[----:B---3--:R-:W-:Y:S05]  /*9920*/  @!P0 BRA `(.L_x_187) ;  /* 0xfffffffc00f08947 */ /* 0x008fea000383ffff */
[----:B------:R-:W-:Y:S05]  /*9930*/  BRA `(.L_x_188) ;  /* 0xffffffbc00187947 */ /* 0x000fea000383ffff */
.L_x_97:
[----:B------:R-:W-:-:S07]  /*9940*/  MOV R0, UR21 ;  /* 0x0000001500007c02 */ /* 0x000fce0008000f00 */
.L_x_189:
[----:B-1----:R1:W4:Y:S02]  /*9950*/  SYNCS.PHASECHK.TRANS64.TRYWAIT P0, [R0+URZ+0x60], R2 ;  /* 0x00006002000075a7 */ /* 0x00232400080011ff */
[----:B----4-:R-:W-:Y:S05]  /*9960*/  @!P0 NANOSLEEP.SYNCS 0x989680 ;  /* 0x009896800000895d */ /* 0x010fea0003900000 */
[----:B------:R-:W4:Y:S02]  /*9970*/  @!P0 SYNCS.PHASECHK.TRANS64 P0, [R0+URZ+0x60], R2 ;  /* 0x00006002000085a7 */ /* 0x000f2400080010ff */
[----:B----4-:R-:W-:Y:S05]  /*9980*/  @!P0 BRA `(.L_x_189) ;  /* 0xfffffffc00f08947 */ /* 0x010fea000383ffff */
[----:B------:R-:W-:Y:S05]  /*9990*/  BRA `(.L_x_190) ;  /* 0xffffffbc00a47947 */ /* 0x000fea000383ffff */
.L_x_98:
[----:B-1----:R-:W-:-:S07]  /*99a0*/  MOV R0, UR21 ;  /* 0x0000001500007c02 */ /* 0x002fce0008000f00 */
.L_x_191:
[----:B-1----:R1:W4:Y:S02]  /*99b0*/  SYNCS.PHASECHK.TRANS64.TRYWAIT P0, [R0+URZ+0x68], R2 ;  /* 0x00006802000075a7 */ /* 0x00232400080011ff */
[----:B----4-:R-:W-:Y:S05]  /*99c0*/  @!P0 NANOSLEEP.SYNCS 0x989680 ;  /* 0x009896800000895d */ /* 0x010fea0003900000 */
[----:B------:R-:W4:Y:S02]  /*99d0*/  @!P0 SYNCS.PHASECHK.TRANS64 P0, [R0+URZ+0x68], R2 ;  /* 0x00006802000085a7 */ /* 0x000f2400080010ff */
[----:B----4-:R-:W-:Y:S05]  /*99e0*/  @!P0 BRA `(.L_x_191) ;  /* 0xfffffffc00f08947 */ /* 0x010fea000383ffff */
[----:B------:R-:W-:Y:S05]  /*99f0*/  BRA `(.L_x_192) ;  /* 0xffffffbc00947947 */ /* 0x000fea000383ffff */
.L_x_99:
[----:B-1----:R-:W-:-:S07]  /*9a00*/  MOV R0, UR21 ;  /* 0x0000001500007c02 */ /* 0x002fce0008000f00 */
.L_x_193:
[----:B-1----:R1:W4:Y:S02]  /*9a10*/  SYNCS.PHASECHK.TRANS64.TRYWAIT P0, [R0+URZ+0x70], R2 ;  /* 0x00007002000075a7 */ /* 0x00232400080011ff */
[----:B----4-:R-:W-:Y:S05]  /*9a20*/  @!P0 NANOSLEEP.SYNCS 0x989680 ;  /* 0x009896800000895d */ /* 0x010fea0003900000 */
[----:B------:R-:W4:Y:S02]  /*9a30*/  @!P0 SYNCS.PHASECHK.TRANS64 P0, [R0+URZ+0x70], R2 ;  /* 0x00007002000085a7 */ /* 0x000f2400080010ff */
[----:B----4-:R-:W-:Y:S05]  /*9a40*/  @!P0 BRA `(.L_x_193) ;  /* 0xfffffffc00f08947 */ /* 0x010fea000383ffff */
[----:B------:R-:W-:Y:S05]  /*9a50*/  BRA `(.L_x_194) ;  /* 0xffffffbc00847947 */ /* 0x000fea000383ffff */
.L_x_101:
[----:B--2---:R2:W3:Y:S02]  /*9a60*/  SYNCS.PHASECHK.TRANS64.TRYWAIT P0, [R3+URZ+0x90], R0 ;  /* 0x00009000030075a7 */ /* 0x0044e400080011ff */
[----:B---3--:R-:W-:Y:S05]  /*9a70*/  @!P0 NANOSLEEP.SYNCS 0x989680 ;  /* 0x009896800000895d */ /* 0x008fea0003900000 */
[----:B------:R-:W3:Y:S02]  /*9a80*/  @!P0 SYNCS.PHASECHK.TRANS64 P0, [R3+URZ+0x90], R0 ;  /* 0x00009000030085a7 */ /* 0x000ee400080010ff */
[----:B---3--:R-:W-:Y:S05]  /*9a90*/  @!P0 BRA `(.L_x_101) ;  /* 0xfffffffc00f08947 */ /* 0x008fea000383ffff */
[----:B------:R-:W-:Y:S05]  /*9aa0*/  BRA `(.L_x_195) ;  /* 0xffffffc000487947 */ /* 0x000fea000383ffff */
.L_x_112:
[----:B-1----:R-:W-:Y:S04]  /*9ab0*/  MOV R2, UR43 ;  /* 0x0000002b00027c02 */ /* 0x002fe80008000f00 */
[----:B------:R1:W2:Y:S03]  /*9ac0*/  SYNCS.PHASECHK.TRANS64.TRYWAIT P0, [R2+URZ+0x40], R3 ;  /* 0x00004003020075a7 */ /* 0x0002a600080011ff */
[----:B--2---:R-:W-:Y:S05]  /*9ad0*/  @!P0 NANOSLEEP.SYNCS 0x989680 ;  /* 0x009896800000895d */ /* 0x004fea0003900000 */
[----:B------:R-:W2:Y:S02]  /*9ae0*/  @!P0 SYNCS.PHASECHK.TRANS64 P0, [R2+URZ+0x40], R3 ;  /* 0x00004003020085a7 */ /* 0x000ea400080010ff */
[----:B--2---:R-:W-:Y:S05]  /*9af0*/  @!P0 BRA `(.L_x_112) ;  /* 0xfffffffc00ec8947 */ /* 0x004fea000383ffff */
[----:B------:R-:W-:Y:S05]  /*9b00*/  BRA `(.L_x_111) ;  /* 0xffffffcc00987947 */ /* 0x000fea000383ffff */
.L_x_114:
[----:B-1----:R1:W3:Y:S02]  /*9b10*/  SYNCS.PHASECHK.TRANS64.TRYWAIT P1, [R54+URZ+0xb0], R0 ;  /* 0x0000b000360075a7 */ /* 0x0022e400080211ff */
[----:B---3--:R-:W-:Y:S05]  /*9b20*/  @!P1 NANOSLEEP.SYNCS 0x989680 ;  /* 0x009896800000995d */ /* 0x008fea0003900000 */
[----:B------:R-:W3:Y:S02]  /*9b30*/  @!P1 SYNCS.PHASECHK.TRANS64 P1, [R54+URZ+0xb0], R0 ;  /* 0x0000b000360095a7 */ /* 0x000ee400080210ff */
[----:B---3--:R-:W-:Y:S05]  /*9b40*/  @!P1 BRA `(.L_x_114) ;  /* 0xfffffffc00f09947 */ /* 0x008fea000383ffff */
[----:B------:R-:W-:Y:S05]  /*9b50*/  BRA `(.L_x_113) ;  /* 0xffffffcc00b87947 */ /* 0x000fea000383ffff */
.L_x_123:
[----:B--2---:R2:W3:Y:S02]  /*9b60*/  SYNCS.PHASECHK.TRANS64.TRYWAIT P0, [R2+URZ+0x40], R0 ;  /* 0x00004000020075a7 */ /* 0x0044e400080011ff */
[----:B---3--:R-:W-:Y:S05]  /*9b70*/  @!P0 NANOSLEEP.SYNCS 0x989680 ;  /* 0x009896800000895d */ /* 0x008fea0003900000 */
[----:B------:R-:W3:Y:S02]  /*9b80*/  @!P0 SYNCS.PHASECHK.TRANS64 P0, [R2+URZ+0x40], R0 ;  /* 0x00004000020085a7 */ /* 0x000ee400080010ff */
[----:B---3--:R-:W-:Y:S05]  /*9b90*/  @!P0 BRA `(.L_x_123) ;  /* 0xfffffffc00f08947 */ /* 0x008fea000383ffff */
[----:B------:R-:W-:Y:S05]  /*9ba0*/  BRA `(.L_x_122) ;  /* 0xffffffd400c87947 */ /* 0x000fea000383ffff */
.L_x_131:
[----:B--2---:R2:W3:Y:S02]  /*9bb0*/  SYNCS.PHASECHK.TRANS64.TRYWAIT P0, [R2+URZ+0x40], R4 ;  /* 0x00004004020075a7 */ /* 0x0044e400080011ff */
[----:B---3--:R-:W-:Y:S05]  /*9bc0*/  @!P0 NANOSLEEP.SYNCS 0x989680 ;  /* 0x009896800000895d */ /* 0x008fea0003900000 */
[----:B------:R-:W3:Y:S02]  /*9bd0*/  @!P0 SYNCS.PHASECHK.TRANS64 P0, [R2+URZ+0x40], R4 ;  /* 0x00004004020085a7 */ /* 0x000ee400080010ff */
[----:B---3--:R-:W-:Y:S05]  /*9be0*/  @!P0 BRA `(.L_x_131) ;  /* 0xfffffffc00f08947 */ /* 0x008fea000383ffff */
[----:B------:R-:W-:Y:S05]  /*9bf0*/  BRA `(.L_x_130) ;  /* 0xffffffdc00e87947 */ /* 0x000fea000383ffff */
.L_x_139:
[----:B--2---:R2:W3:Y:S02]  /*9c00*/  SYNCS.PHASECHK.TRANS64.TRYWAIT P0, [R3+URZ+0x40], R0 ;  /* 0x00004000030075a7 */ /* 0x0044e400080011ff */
[----:B---3--:R-:W-:Y:S05]  /*9c10*/  @!P0 NANOSLEEP.SYNCS 0x989680 ;  /* 0x009896800000895d */ /* 0x008fea0003900000 */
[----:B------:R-:W3:Y:S02]  /*9c20*/  @!P0 SYNCS.PHASECHK.TRANS64 P0, [R3+URZ+0x40], R0 ;  /* 0x00004000030085a7 */ /* 0x000ee400080010ff */
[----:B---3--:R-:W-:Y:S05]  /*9c30*/  @!P0 BRA `(.L_x_139) ;  /* 0xfffffffc00f08947 */ /* 0x008fea000383ffff */
[----:B------:R-:W-:Y:S05]  /*9c40*/  BRA `(.L_x_138) ;  /* 0xffffffe800087947 */ /* 0x000fea000383ffff */
        .weak           $__internal_0_$__cuda_sm10x_tcgen05_guardrail_trap_col_being_dealloced_not_returned_by_alloc
        .type           $__internal_0_$__cuda_sm10x_tcgen05_guardrail_trap_col_being_dealloced_not_returned_by_alloc,@function
        .size           $__internal_0_$__cuda_sm10x_tcgen05_guardrail_trap_col_being_dealloced_not_returned_by_alloc,($__internal_1_$__cuda_sm10x_tcgen05_guardrail_trap_phase_invalid_during_alloc - $__internal_0_$__cuda_sm10x_tcgen05_guardrail_trap_col_being_dealloced_not_returned_by_alloc)
$__internal_0_$__cuda_sm10x_tcgen05_guardrail_trap_col_being_dealloced_not_returned_by_alloc:
[----:B------:R-:W-:Y:S05]  /*9c50*/  BPT.TRAP 0x1 ;  /* 0x000000040000795c */ /* 0x000fea0000300000 */
[----:B------:R-:W-:-:S04]  /*9c60*/  HFMA2 R3, -RZ, RZ, 0, 0 ;  /* 0x00000000ff037431 */ /* 0x000fc800000001ff */
[----:B------:R-:W-:Y:S05]  /*9c70*/  RET.REL.NODEC R2 `(_ZN7cutlass13device_kernelINS_4gemm6kernel13GemmUniversalIN4cute5tupleIJiiiiEEENS1_10collective13CollectiveMmaINS1_35MainloopSm100TmaUmmaWarpSpecializedILi4ELi2ELi4ENS5_IJNS4_1CILi4EEENSA_ILi2EEENSA_ILi1EEEEEEEENS5_IJNSA_ILi128EEESG_NSA_ILi64EEEEEENS_6half_tENS5_IJlSD_lEEESJ_SK_NS4_8TiledMMAINS4_8MMA_AtomIJNS4_26SM100_MMA_F16BF16_2x1SM_SSISJ_SJ_fLi128ELi128ELNS4_4UMMA5MajorE0ELSP_0ELNSO_7ScaleInE0ELSQ_0EEEEEENS4_6LayoutINS5_IJSD_SD_SD_EEENS5_IJNSA_ILi0EEESV_SV_EEEEENS5_IJNS4_10UnderscoreESY_SY_EEEEENS4_28SM100_TMA_2SM_LOAD_MULTICASTENS4_14ComposedLayoutINS4_7SwizzleILi3ELi4ELi3EEENS4_18smem_ptr_flag_bitsILi16EEENST_INS5_IJNSA_ILi8EEESH_EEENS5_IJSH_SD_EEEEEEEvNS4_8identityES11_S1B_vS1C_EENS_8epilogue10collective18CollectiveEpilogueINS1E_23Sm100TmaWarpSpecializedILi4ELi2ELi16ELb1ELb0EEEJNS5_IJSH_SG_SH_EEENS5_IJNST_ISH_SD_EENST_INS5_IJNSA_ILi16EEESC_EEENS5_IJSD_SH_EEEEEEEESJ_SK_SJ_SK_NS1E_6fusion15FusionCallbacksIS1I_NS1Q_17LinearCombinationISJ_fSJ_fLNS_15FloatRoundStyleE2EEES1J_S1P_JEEENS4_5SM1004TMEM4LOAD26SM100_TMEM_LOAD_32dp32b16xENS4_13SM90_TMA_LOADENS12_INS13_ILi1ELi4ELi3EEES16_NST_INS5_IJS17_S1L_EEENS5_IJS1L_SD_EEEEEEENS4_39AutoVectorizingCopyWithAssumedAlignmentILi128EEENS4_14SM90_TMA_STOREES25_S27_S27_EEEvvEEEEvNT_6ParamsE) ;  /* 0xffffff6002e07950 */ /* 0x000fea0003c3ffff */
        .weak           $__internal_1_$__cuda_sm10x_tcgen05_guardrail_trap_phase_invalid_during_alloc
        .type           $__internal_1_$__cuda_sm10x_tcgen05_guardrail_trap_phase_invalid_during_alloc,@function
        .size           $__internal_1_$__cuda_sm10x_tcgen05_guardrail_trap_phase_invalid_during_alloc,($__internal_2_$__cuda_sm10x_tcgen05_guardrail_trap_unallocated_columns_being_dealloced - $__internal_1_$__cuda_sm10x_tcgen05_guardrail_trap_phase_invalid_during_alloc)
$__internal_1_$__cuda_sm10x_tcgen05_guardrail_trap_phase_invalid_during_alloc:
[----:B------:R-:W-:Y:S05]  /*9c80*/  BPT.TRAP 0x1 ;  /* 0x000000040000795c */ /* 0x000fea0000300000 */
[----:B------:R-:W-:-:S04]  /*9c90*/  MOV R5, 0x0 ;  /* 0x0000000000057802 */ /* 0x000fc80000000f00 */
[----:B------:R-:W-:Y:S05]  /*9ca0*/  RET.REL.NODEC R4 `(_ZN7cutlass13device_kernelINS_4gemm6kernel13GemmUniversalIN4cute5tupleIJiiiiEEENS1_10collective13CollectiveMmaINS1_35MainloopSm100TmaUmmaWarpSpecializedILi4ELi2ELi4ENS5_IJNS4_1CILi4EEENSA_ILi2EEENSA_ILi1EEEEEEEENS5_IJNSA_ILi128EEESG_NSA_ILi64EEEEEENS_6half_tENS5_IJlSD_lEEESJ_SK_NS4_8TiledMMAINS4_8MMA_AtomIJNS4_26SM100_MMA_F16BF16_2x1SM_SSISJ_SJ_fLi128ELi128ELNS4_4UMMA5MajorE0ELSP_0ELNSO_7ScaleInE0ELSQ_0EEEEEENS4_6LayoutINS5_IJSD_SD_SD_EEENS5_IJNSA_ILi0EEESV_SV_EEEEENS5_IJNS4_10UnderscoreESY_SY_EEEEENS4_28SM100_TMA_2SM_LOAD_MULTICASTENS4_14ComposedLayoutINS4_7SwizzleILi3ELi4ELi3EEENS4_18smem_ptr_flag_bitsILi16EEENST_INS5_IJNSA_ILi8EEESH_EEENS5_IJSH_SD_EEEEEEEvNS4_8identityES11_S1B_vS1C_EENS_8epilogue10collective18CollectiveEpilogueINS1E_23Sm100TmaWarpSpecializedILi4ELi2ELi16ELb1ELb0EEEJNS5_IJSH_SG_SH_EEENS5_IJNST_ISH_SD_EENST_INS5_IJNSA_ILi16EEESC_EEENS5_IJSD_SH_EEEEEEEESJ_SK_SJ_SK_NS1E_6fusion15FusionCallbacksIS1I_NS1Q_17LinearCombinationISJ_fSJ_fLNS_15FloatRoundStyleE2EEES1J_S1P_JEEENS4_5SM1004TMEM4LOAD26SM100_TMEM_LOAD_32dp32b16xENS4_13SM90_TMA_LOADENS12_INS13_ILi1ELi4ELi3EEES16_NST_INS5_IJS17_S1L_EEENS5_IJS1L_SD_EEEEEEENS4_39AutoVectorizingCopyWithAssumedAlignmentILi128EEENS4_14SM90_TMA_STOREES25_S27_S27_EEEvvEEEEvNT_6ParamsE) ;  /* 0xffffff6004d47950 */ /* 0x000fea0003c3ffff */
        .weak           $__internal_2_$__cuda_sm10x_tcgen05_guardrail_trap_unallocated_columns_being_dealloced
        .type           $__internal_2_$__cuda_sm10x_tcgen05_guardrail_trap_unallocated_columns_being_dealloced,@function
        .size           $__internal_2_$__cuda_sm10x_tcgen05_guardrail_trap_unallocated_columns_being_dealloced,(.L_x_197 - $__internal_2_$__cuda_sm10x_tcgen05_guardrail_trap_unallocated_columns_being_dealloced)
$__internal_2_$__cuda_sm10x_tcgen05_guardrail_trap_unallocated_columns_being_dealloced:
[----:B------:R-:W-:Y:S05]  /*9cb0*/  BPT.TRAP 0x1 ;  /* 0x000000040000795c */ /* 0x000fea0000300000 */
[----:B------:R-:W-:-:S04]  /*9cc0*/  HFMA2 R3, -RZ, RZ, 0, 0 ;  /* 0x00000000ff037431 */ /* 0x000fc800000001ff */
[----:B------:R-:W-:Y:S05]  /*9cd0*/  RET.REL.NODEC R2 `(_ZN7cutlass13device_kernelINS_4gemm6kernel13GemmUniversalIN4cute5tupleIJiiiiEEENS1_10collective13CollectiveMmaINS1_35MainloopSm100TmaUmmaWarpSpecializedILi4ELi2ELi4ENS5_IJNS4_1CILi4EEENSA_ILi2EEENSA_ILi1EEEEEEEENS5_IJNSA_ILi128EEESG_NSA_ILi64EEEEEENS_6half_tENS5_IJlSD_lEEESJ_SK_NS4_8TiledMMAINS4_8MMA_AtomIJNS4_26SM100_MMA_F16BF16_2x1SM_SSISJ_SJ_fLi128ELi128ELNS4_4UMMA5MajorE0ELSP_0ELNSO_7ScaleInE0ELSQ_0EEEEEENS4_6LayoutINS5_IJSD_SD_SD_EEENS5_IJNSA_ILi0EEESV_SV_EEEEENS5_IJNS4_10UnderscoreESY_SY_EEEEENS4_28SM100_TMA_2SM_LOAD_MULTICASTENS4_14ComposedLayoutINS4_7SwizzleILi3ELi4ELi3EEENS4_18smem_ptr_flag_bitsILi16EEENST_INS5_IJNSA_ILi8EEESH_EEENS5_IJSH_SD_EEEEEEEvNS4_8identityES11_S1B_vS1C_EENS_8epilogue10collective18CollectiveEpilogueINS1E_23Sm100TmaWarpSpecializedILi4ELi2ELi16ELb1ELb0EEEJNS5_IJSH_SG_SH_EEENS5_IJNST_ISH_SD_EENST_INS5_IJNSA_ILi16EEESC_EEENS5_IJSD_SH_EEEEEEEESJ_SK_SJ_SK_NS1E_6fusion15FusionCallbacksIS1I_NS1Q_17LinearCombinationISJ_fSJ_fLNS_15FloatRoundStyleE2EEES1J_S1P_JEEENS4_5SM1004TMEM4LOAD26SM100_TMEM_LOAD_32dp32b16xENS4_13SM90_TMA_LOADENS12_INS13_ILi1ELi4ELi3EEES16_NST_INS5_IJS17_S1L_EEENS5_IJS1L_SD_EEEEEEENS4_39AutoVectorizingCopyWithAssumedAlignmentILi128EEENS4_14SM90_TMA_STOREES25_S27_S27_EEEvvEEEEvNT_6ParamsE) ;  /* 0xffffff6002c87950 */ /* 0x000fea0003c3ffff */
.L_x_196:
[----:B------:R-:W-:-:S00]  /*9ce0*/  BRA `(.L_x_196) ;  /* 0xfffffffc00fc7947 */ /* 0x000fc0000383ffff */
[----:B------:R-:W-:-:S00]  /*9cf0*/  NOP ;  /* 0x0000000000007918 */ /* 0x000fc00000000000 */
        /* <DEDUP_REMOVED lines=8> */
.L_x_197:


//--------------------- .nv.global.init           --------------------------
	.section	.nv.global.init,"aw",@progbits
.nv.global.init:
	.type		$str$27,@object
	.size		$str$27,($str$28 - $str$27)
$str$27:
        /*0000*/ 	.byte	0x28, 0x61, 0x64, 0x64, 0x72, 0x65, 0x73, 0x73, 0x20, 0x26, 0x20, 0x6d, 0x61, 0x73, 0x6b, 0x29
        /*0010*/ 	.byte	0x20, 0x3d, 0x3d, 0x20, 0x30, 0x00
	.type		$str$28,@object
	.size		$str$28,($str$26 - $str$28)
$str$28:
        /*0016*/ 	.byte	0x2f, 0x74, 0x6d, 0x70, 0x2f, 0x63, 0x75, 0x74, 0x6c, 0x61, 0x73, 0x73, 0x5f, 0x73, 0x77, 0x65
        /*0026*/ 	.byte	0x65, 0x70, 0x5f, 0x73, 0x72, 0x63, 0x2f, 0x69, 0x6e, 0x63, 0x6c, 0x75, 0x64, 0x65, 0x2f, 0x63
        /*0036*/ 	.byte	0x75, 0x74, 0x65, 0x2f, 0x70, 0x6f, 0x69, 0x6e, 0x74, 0x65, 0x72, 0x5f, 0x66, 0x6c, 0x61, 0x67
        /*0046*/ 	.byte	0x67, 0x65, 0x64, 0x2e, 0x68, 0x70, 0x70, 0x00
	.type		$str$26,@object
	.size		$str$26,($str$25 - $str$26)
$str$26:
        /*004e*/ 	.byte	0x2f, 0x74, 0x6d, 0x70, 0x2f, 0x63, 0x75, 0x74, 0x6c, 0x61, 0x73, 0x73, 0x5f, 0x73, 0x77, 0x65
        /*005e*/ 	.byte	0x65, 0x70, 0x5f, 0x73, 0x72, 0x63, 0x2f, 0x69, 0x6e, 0x63, 0x6c, 0x75, 0x64, 0x65, 0x2f, 0x63
        /*006e*/ 	.byte	0x75, 0x74, 0x65, 0x2f, 0x61, 0x74, 0x6f, 0x6d, 0x2f, 0x63, 0x6f, 0x70, 0x79, 0x5f, 0x74, 0x72
        /*007e*/ 	.byte	0x61, 0x69, 0x74, 0x73, 0x5f, 0x73, 0x6d, 0x31, 0x30, 0x30, 0x2e, 0x68, 0x70, 0x70, 0x00
	.type		$str$25,@object
	.size		$str$25,(__unnamed_1 - $str$25)
$str$25:
        /*008d*/ 	.byte	0x28, 0x28, 0x75, 0x69, 0x6e, 0x74, 0x33, 0x32, 0x5f, 0x74, 0x28, 0x74, 0x68, 0x72, 0x65, 0x61
        /*009d*/ 	.byte	0x64, 0x49, 0x64, 0x78, 0x2e, 0x78, 0x29, 0x20, 0x2f, 0x20, 0x33, 0x32, 0x29, 0x20, 0x25, 0x20
        /*00ad*/ 	.byte	0x34, 0x29, 0x20, 0x3d, 0x3d, 0x20, 0x28, 0x28, 0x28, 0x74, 0x6d, 0x65, 0x6d, 0x5f, 0x61, 0x64
        /*00bd*/ 	.byte	0x64, 0x72, 0x20, 0x3e, 0x3e, 0x20, 0x31, 0x36, 0x29, 0x20, 0x2f, 0x20, 0x33, 0x32, 0x29, 0x20
        /*00cd*/ 	.byte	0x25, 0x20, 0x34, 0x29, 0x00
	.type		__unnamed_1,@object
	.size		__unnamed_1,(__unnamed_2 - __unnamed_1)
__unnamed_1:
        /*00d2*/ 	.byte	0x61, 0x75, 0x74, 0x6f, 0x20, 0x63, 0x75, 0x74, 0x65, 0x3a, 0x3a, 0x61, 0x73, 0x5f, 0x70, 0x6f
        /* <DEDUP_REMOVED lines=24> */
        /*0262*/ 	.byte	0x34, 0x38, 0x3e, 0x3e, 0x3e, 0x3e, 0x5d, 0x00
	.type		__unnamed_2,@object
	.size		__unnamed_2,(.L_2 - __unnamed_2)
__unnamed_2:
        /* <DEDUP_REMOVED lines=40> */
        /*04ea*/ 	.byte	0x3a, 0x3a, 0x43, 0x3c, 0x30, 0x3e, 0x3e, 0x3e, 0x3e, 0x5d, 0x00
.L_2:


//--------------------- .nv.shared._ZN7cutlass13device_kernelINS_4gemm6kernel13GemmUniversalIN4cute5tupleIJiiiiEEENS1_10collective13CollectiveMmaINS1_35MainloopSm100TmaUmmaWarpSpecializedILi4ELi2ELi4ENS5_IJNS4_1CILi4EEENSA_ILi2EEENSA_ILi1EEEEEEEENS5_IJNSA_ILi128EEESG_NSA_ILi64EEEEEENS_6half_tENS5_IJlSD_lEEESJ_SK_NS4_8TiledMMAINS4_8MMA_AtomIJNS4_26SM100_MMA_F16BF16_2x1SM_SSISJ_SJ_fLi128ELi128ELNS4_4UMMA5MajorE0ELSP_0ELNSO_7ScaleInE0ELSQ_0EEEEEENS4_6LayoutINS5_IJSD_SD_SD_EEENS5_IJNSA_ILi0EEESV_SV_EEEEENS5_IJNS4_10UnderscoreESY_SY_EEEEENS4_28SM100_TMA_2SM_LOAD_MULTICASTENS4_14ComposedLayoutINS4_7SwizzleILi3ELi4ELi3EEENS4_18smem_ptr_flag_bitsILi16EEENST_INS5_IJNSA_ILi8EEESH_EEENS5_IJSH_SD_EEEEEEEvNS4_8identityES11_S1B_vS1C_EENS_8epilogue10collective18CollectiveEpilogueINS1E_23Sm100TmaWarpSpecializedILi4ELi2ELi16ELb1ELb0EEEJNS5_IJSH_SG_SH_EEENS5_IJNST_ISH_SD_EENST_INS5_IJNSA_ILi16EEESC_EEENS5_IJSD_SH_EEEEEEEESJ_SK_SJ_SK_NS1E_6fusion15FusionCallbacksIS1I_NS1Q_17LinearCombinationISJ_fSJ_fLNS_15FloatRoundStyleE2EEES1J_S1P_JEEENS4_5SM1004TMEM4LOAD26SM100_TMEM_LOAD_32dp32b16xENS4_13SM90_TMA_LOADENS12_INS13_ILi1ELi4ELi3EEES16_NST_INS5_IJS17_S1L_EEENS5_IJS1L_SD_EEEEEEENS4_39AutoVectorizingCopyWithAssumedAlignmentILi128EEENS4_14SM90_TMA_STOREES25_S27_S27_EEEvvEEEEvNT_6ParamsE --------------------------
	.section	.nv.shared._ZN7cutlass13device_kernelINS_4gemm6kernel13GemmUniversalIN4cute5tupleIJiiiiEEENS1_10collective13CollectiveMmaINS1_35MainloopSm100TmaUmmaWarpSpecializedILi4ELi2ELi4ENS5_IJNS4_1CILi4EEENSA_ILi2EEENSA_ILi1EEEEEEEENS5_IJNSA_ILi128EEESG_NSA_ILi64EEEEEENS_6half_tENS5_IJlSD_lEEESJ_SK_NS4_8TiledMMAINS4_8MMA_AtomIJNS4_26SM100_MMA_F16BF16_2x1SM_SSISJ_SJ_fLi128ELi128ELNS4_4UMMA5MajorE0ELSP_0ELNSO_7ScaleInE0ELSQ_0EEEEEENS4_6LayoutINS5_IJSD_SD_SD_EEENS5_IJNSA_ILi0EEESV_SV_EEEEENS5_IJNS4_10UnderscoreESY_SY_EEEEENS4_28SM100_TMA_2SM_LOAD_MULTICASTENS4_14ComposedLayoutINS4_7SwizzleILi3ELi4ELi3EEENS4_18smem_ptr_flag_bitsILi16EEENST_INS5_IJNSA_ILi8EEESH_EEENS5_IJSH_SD_EEEEEEEvNS4_8identityES11_S1B_vS1C_EENS_8epilogue10collective18CollectiveEpilogueINS1E_23Sm100TmaWarpSpecializedILi4ELi2ELi16ELb1ELb0EEEJNS5_IJSH_SG_SH_EEENS5_IJNST_ISH_SD_EENST_INS5_IJNSA_ILi16EEESC_EEENS5_IJSD_SH_EEEEEEEESJ_SK_SJ_SK_NS1E_6fusion15FusionCallbacksIS1I_NS1Q_17LinearCombinationISJ_fSJ_fLNS_15FloatRoundStyleE2EEES1J_S1P_JEEENS4_5SM1004TMEM4LOAD26SM100_TMEM_LOAD_32dp32b16xENS4_13SM90_TMA_LOADENS12_INS13_ILi1ELi4ELi3EEES16_NST_INS5_IJS17_S1L_EEENS5_IJS1L_SD_EEEEEEENS4_39AutoVectorizingCopyWithAssumedAlignmentILi128EEENS4_14SM90_TMA_STOREES25_S27_S27_EEEvvEEEEvNT_6ParamsE,"aw",@nobits
	.sectionflags	@""
	.align	16
	.zero		1024


//--------------------- .nv.shared.reserved.0     --------------------------
	.section	.nv.shared.reserved.0,"aw",@nobits
	.weak		__nv_reservedSMEM_offset_0_alias
	.size		__nv_reservedSMEM_offset_0_alias, 0, 64
	.other		__nv_reservedSMEM_offset_0_alias,@"STO_CUDA_RESERVED_SHARED STV_DEFAULT"
__nv_reservedSMEM_offset_0_alias:
	.zero		0
.nv.shared.reserved.0:
	.zero		64
	.weak		__nv_reservedSMEM_tcgen05_partition
	.type		__nv_reservedSMEM_tcgen05_partition,@object
	.size		__nv_reservedSMEM_tcgen05_partition,(.L_0 - __nv_reservedSMEM_tcgen05_partition)
__nv_reservedSMEM_tcgen05_partition:
	.zero		32
.L_0:


//--------------------- .nv.global                --------------------------
	.section	.nv.global,"aw",@nobits
.nv.global:
	.type		_ZN40_INTERNAL_5b8203f3_4_k_cu_3235754f_351364cute1_E,@object
	.size		_ZN40_INTERNAL_5b8203f3_4_k_cu_3235754f_351364cute1_E,(_ZN40_INTERNAL_5b8203f3_4_k_cu_3235754f_351364cuda3std3__45__cpo6cbeginE - _ZN40_INTERNAL_5b8203f3_4_k_cu_3235754f_351364cute1_E)
_ZN40_INTERNAL_5b8203f3_4_k_cu_3235754f_351364cute1_E:
	.zero		1
	.type		_ZN40_INTERNAL_5b8203f3_4_k_cu_3235754f_351364cuda3std3__45__cpo6cbeginE,@object
	.size		_ZN40_INTERNAL_5b8203f3_4_k_cu_3235754f_351364cuda3std3__45__cpo6cbeginE,(_ZN40_INTERNAL_5b8203f3_4_k_cu_3235754f_351364cuda3std3__48in_placeE - _ZN40_INTERNAL_5b8203f3_4_k_cu_3235754f_351364cuda3std3__45__cpo6cbeginE)
_ZN40_INTERNAL_5b8203f3_4_k_cu_3235754f_351364cuda3std3__45__cpo6cbeginE:
	.zero		1
	.type		_ZN40_INTERNAL_5b8203f3_4_k_cu_3235754f_351364cuda3std3__48in_placeE,@object
	.size		_ZN40_INTERNAL_5b8203f3_4_k_cu_3235754f_351364cuda3std3__48in_placeE,(_ZN40_INTERNAL_5b8203f3_4_k_cu_3235754f_351364cuda3std6ranges3__45__cpo9iter_moveE - _ZN40_INTERNAL_5b8203f3_4_k_cu_3235754f_351364cuda3std3__48in_placeE)
_ZN40_INTERNAL_5b8203f3_4_k_cu_3235754f_351364cuda3std3__48in_placeE:
	.zero		1
	.type		_ZN40_INTERNAL_5b8203f3_4_k_cu_3235754f_351364cuda3std6ranges3__45__cpo9iter_moveE,@object
	.size		_ZN40_INTERNAL_5b8203f3_4_k_cu_3235754f_351364cuda3std6ranges3__45__cpo9iter_moveE,(_ZN40_INTERNAL_5b8203f3_4_k_cu_3235754f_351364cuda3std3__45__cpo5beginE - _ZN40_INTERNAL_5b8203f3_4_k_cu_3235754f_351364cuda3std6ranges3__45__cpo9iter_moveE)
_ZN40_INTERNAL_5b8203f3_4_k_cu_3235754f_351364cuda3std6ranges3__45__cpo9iter_moveE:
	.zero		1
	.type		_ZN40_INTERNAL_5b8203f3_4_k_cu_3235754f_351364cuda3std3__45__cpo5beginE,@object
	.size		_ZN40_INTERNAL_5b8203f3_4_k_cu_3235754f_351364cuda3std3__45__cpo5beginE,(_ZN40_INTERNAL_5b8203f3_4_k_cu_3235754f_351364cuda3std3__442_GLOBAL__N__5b8203f3_4_k_cu_3235754f_351366ignoreE - _ZN40_INTERNAL_5b8203f3_4_k_cu_3235754f_351364cuda3std3__45__cpo5beginE)
_ZN40_INTERNAL_5b8203f3_4_k_cu_3235754f_351364cuda3std3__45__cpo5beginE:
	.zero		1
	.type		_ZN40_INTERNAL_5b8203f3_4_k_cu_3235754f_351364cuda3std3__442_GLOBAL__N__5b8203f3_4_k_cu_3235754f_351366ignoreE,@object
	.size		_ZN40_INTERNAL_5b8203f3_4_k_cu_3235754f_351364cuda3std3__442_GLOBAL__N__5b8203f3_4_k_cu_3235754f_351366ignoreE,(_ZN40_INTERNAL_5b8203f3_4_k_cu_3235754f_351364cute7productE - _ZN40_INTERNAL_5b8203f3_4_k_cu_3235754f_351364cuda3std3__442_GLOBAL__N__5b8203f3_4_k_cu_3235754f_351366ignoreE)
_ZN40_INTERNAL_5b8203f3_4_k_cu_3235754f_351364cuda3std3__442_GLOBAL__N__5b8203f3_4_k_cu_3235754f_351366ignoreE:
	.zero		1
	.type		_ZN40_INTERNAL_5b8203f3_4_k_cu_3235754f_351364cute7productE,@object
	.size		_ZN40_INTERNAL_5b8203f3_4_k_cu_3235754f_351364cute7productE,(_ZN40_INTERNAL_5b8203f3_4_k_cu_3235754f_351364cuda3std3__45__cpo3endE - _ZN40_INTERNAL_5b8203f3_4_k_cu_3235754f_351364cute7productE)
_ZN40_INTERNAL_5b8203f3_4_k_cu_3235754f_351364cute7productE:
	.zero		1
	.type		_ZN40_INTERNAL_5b8203f3_4_k_cu_3235754f_351364cuda3std3__45__cpo3endE,@object
	.size		_ZN40_INTERNAL_5b8203f3_4_k_cu_3235754f_351364cuda3std3__45__cpo3endE,(_ZN40_INTERNAL_5b8203f3_4_k_cu_3235754f_351364cuda3std3__419piecewise_constructE - _ZN40_INTERNAL_5b8203f3_4_k_cu_3235754f_351364cuda3std3__45__cpo3endE)
_ZN40_INTERNAL_5b8203f3_4_k_cu_3235754f_351364cuda3std3__45__cpo3endE:
	.zero		1
	.type		_ZN40_INTERNAL_5b8203f3_4_k_cu_3235754f_351364cuda3std3__419piecewise_constructE,@object
	.size		_ZN40_INTERNAL_5b8203f3_4_k_cu_3235754f_351364cuda3std3__419piecewise_constructE,(_ZN40_INTERNAL_5b8203f3_4_k_cu_3235754f_351364cuda3std3__45__cpo4cendE - _ZN40_INTERNAL_5b8203f3_4_k_cu_3235754f_351364cuda3std3__419piecewise_constructE)
_ZN40_INTERNAL_5b8203f3_4_k_cu_3235754f_351364cuda3std3__419piecewise_constructE:
	.zero		1
	.type		_ZN40_INTERNAL_5b8203f3_4_k_cu_3235754f_351364cuda3std3__45__cpo4cendE,@object
	.size		_ZN40_INTERNAL_5b8203f3_4_k_cu_3235754f_351364cuda3std3__45__cpo4cendE,(_ZN40_INTERNAL_5b8203f3_4_k_cu_3235754f_351364cuda3std6ranges3__45__cpo4swapE - _ZN40_INTERNAL_5b8203f3_4_k_cu_3235754f_351364cuda3std3__45__cpo4cendE)
_ZN40_INTERNAL_5b8203f3_4_k_cu_3235754f_351364cuda3std3__45__cpo4cendE:
	.zero		1
	.type		_ZN40_INTERNAL_5b8203f3_4_k_cu_3235754f_351364cuda3std6ranges3__45__cpo4swapE,@object
	.size		_ZN40_INTERNAL_5b8203f3_4_k_cu_3235754f_351364cuda3std6ranges3__45__cpo4swapE,(.L_10 - _ZN40_INTERNAL_5b8203f3_4_k_cu_3235754f_351364cuda3std6ranges3__45__cpo4swapE)
_ZN40_INTERNAL_5b8203f3_4_k_cu_3235754f_351364cuda3std6ranges3__45__cpo4swapE:
	.zero		1
.L_10:


//--------------------- .nv.constant0._ZN7cutlass13device_kernelINS_4gemm6kernel13GemmUniversalIN4cute5tupleIJiiiiEEENS1_10collective13CollectiveMmaINS1_35MainloopSm100TmaUmmaWarpSpecializedILi4ELi2ELi4ENS5_IJNS4_1CILi4EEENSA_ILi2EEENSA_ILi1EEEEEEEENS5_IJNSA_ILi128EEESG_NSA_ILi64EEEEEENS_6half_tENS5_IJlSD_lEEESJ_SK_NS4_8TiledMMAINS4_8MMA_AtomIJNS4_26SM100_MMA_F16BF16_2x1SM_SSISJ_SJ_fLi128ELi128ELNS4_4UMMA5MajorE0ELSP_0ELNSO_7ScaleInE0ELSQ_0EEEEEENS4_6LayoutINS5_IJSD_SD_SD_EEENS5_IJNSA_ILi0EEESV_SV_EEEEENS5_IJNS4_10UnderscoreESY_SY_EEEEENS4_28SM100_TMA_2SM_LOAD_MULTICASTENS4_14ComposedLayoutINS4_7SwizzleILi3ELi4ELi3EEENS4_18smem_ptr_flag_bitsILi16EEENST_INS5_IJNSA_ILi8EEESH_EEENS5_IJSH_SD_EEEEEEEvNS4_8identityES11_S1B_vS1C_EENS_8epilogue10collective18CollectiveEpilogueINS1E_23Sm100TmaWarpSpecializedILi4ELi2ELi16ELb1ELb0EEEJNS5_IJSH_SG_SH_EEENS5_IJNST_ISH_SD_EENST_INS5_IJNSA_ILi16EEESC_EEENS5_IJSD_SH_EEEEEEEESJ_SK_SJ_SK_NS1E_6fusion15FusionCallbacksIS1I_NS1Q_17LinearCombinationISJ_fSJ_fLNS_15FloatRoundStyleE2EEES1J_S1P_JEEENS4_5SM1004TMEM4LOAD26SM100_TMEM_LOAD_32dp32b16xENS4_13SM90_TMA_LOADENS12_INS13_ILi1ELi4ELi3EEES16_NST_INS5_IJS17_S1L_EEENS5_IJS1L_SD_EEEEEEENS4_39AutoVectorizingCopyWithAssumedAlignmentILi128EEENS4_14SM90_TMA_STOREES25_S27_S27_EEEvvEEEEvNT_6ParamsE --------------------------
	.section	.nv.constant0._ZN7cutlass13device_kernelINS_4gemm6kernel13GemmUniversalIN4cute5tupleIJiiiiEEENS1_10collective13CollectiveMmaINS1_35MainloopSm100TmaUmmaWarpSpecializedILi4ELi2ELi4ENS5_IJNS4_1CILi4EEENSA_ILi2EEENSA_ILi1EEEEEEEENS5_IJNSA_ILi128EEESG_NSA_ILi64EEEEEENS_6half_tENS5_IJlSD_lEEESJ_SK_NS4_8TiledMMAINS4_8MMA_AtomIJNS4_26SM100_MMA_F16BF16_2x1SM_SSISJ_SJ_fLi128ELi128ELNS4_4UMMA5MajorE0ELSP_0ELNSO_7ScaleInE0ELSQ_0EEEEEENS4_6LayoutINS5_IJSD_SD_SD_EEENS5_IJNSA_ILi0EEESV_SV_EEEEENS5_IJNS4_10UnderscoreESY_SY_EEEEENS4_28SM100_TMA_2SM_LOAD_MULTICASTENS4_14ComposedLayoutINS4_7SwizzleILi3ELi4ELi3EEENS4_18smem_ptr_flag_bitsILi16EEENST_INS5_IJNSA_ILi8EEESH_EEENS5_IJSH_SD_EEEEEEEvNS4_8identityES11_S1B_vS1C_EENS_8epilogue10collective18CollectiveEpilogueINS1E_23Sm100TmaWarpSpecializedILi4ELi2ELi16ELb1ELb0EEEJNS5_IJSH_SG_SH_EEENS5_IJNST_ISH_SD_EENST_INS5_IJNSA_ILi16EEESC_EEENS5_IJSD_SH_EEEEEEEESJ_SK_SJ_SK_NS1E_6fusion15FusionCallbacksIS1I_NS1Q_17LinearCombinationISJ_fSJ_fLNS_15FloatRoundStyleE2EEES1J_S1P_JEEENS4_5SM1004TMEM4LOAD26SM100_TMEM_LOAD_32dp32b16xENS4_13SM90_TMA_LOADENS12_INS13_ILi1ELi4ELi3EEES16_NST_INS5_IJS17_S1L_EEENS5_IJS1L_SD_EEEEEEENS4_39AutoVectorizingCopyWithAssumedAlignmentILi128EEENS4_14SM90_TMA_STOREES25_S27_S27_EEEvvEEEEvNT_6ParamsE,"a",@progbits
	.sectionflags	@""
	.align	4
.nv.constant0._ZN7cutlass13device_kernelINS_4gemm6kernel13GemmUniversalIN4cute5tupleIJiiiiEEENS1_10collective13CollectiveMmaINS1_35MainloopSm100TmaUmmaWarpSpecializedILi4ELi2ELi4ENS5_IJNS4_1CILi4EEENSA_ILi2EEENSA_ILi1EEEEEEEENS5_IJNSA_ILi128EEESG_NSA_ILi64EEEEEENS_6half_tENS5_IJlSD_lEEESJ_SK_NS4_8TiledMMAINS4_8MMA_AtomIJNS4_26SM100_MMA_F16BF16_2x1SM_SSISJ_SJ_fLi128ELi128ELNS4_4UMMA5MajorE0ELSP_0ELNSO_7ScaleInE0ELSQ_0EEEEEENS4_6LayoutINS5_IJSD_SD_SD_EEENS5_IJNSA_ILi0EEESV_SV_EEEEENS5_IJNS4_10UnderscoreESY_SY_EEEEENS4_28SM100_TMA_2SM_LOAD_MULTICASTENS4_14ComposedLayoutINS4_7SwizzleILi3ELi4ELi3EEENS4_18smem_ptr_flag_bitsILi16EEENST_INS5_IJNSA_ILi8EEESH_EEENS5_IJSH_SD_EEEEEEEvNS4_8identityES11_S1B_vS1C_EENS_8epilogue10collective18CollectiveEpilogueINS1E_23Sm100TmaWarpSpecializedILi4ELi2ELi16ELb1ELb0EEEJNS5_IJSH_SG_SH_EEENS5_IJNST_ISH_SD_EENST_INS5_IJNSA_ILi16EEESC_EEENS5_IJSD_SH_EEEEEEEESJ_SK_SJ_SK_NS1E_6fusion15FusionCallbacksIS1I_NS1Q_17LinearCombinationISJ_fSJ_fLNS_15FloatRoundStyleE2EEES1J_S1P_JEEENS4_5SM1004TMEM4LOAD26SM100_TMEM_LOAD_32dp32b16xENS4_13SM90_TMA_LOADENS12_INS13_ILi1ELi4ELi3EEES16_NST_INS5_IJS17_S1L_EEENS5_IJS1L_SD_EEEEEEENS4_39AutoVectorizingCopyWithAssumedAlignmentILi128EEENS4_14SM90_TMA_STOREES25_S27_S27_EEEvvEEEEvNT_6ParamsE:
	.zero		2944


//--------------------- SYMBOLS --------------------------

	.type		.nv.reservedSmem.offset0,@object
	.size		.nv.reservedSmem.offset0,0x4
	.type		.nv.reservedSmem.cap,@object
	.size		.nv.reservedSmem.cap,0x4
	.type		__assertfail,@function
